	.target	sm_100a

	.elftype	@"ET_EXEC"


//--------------------- .note.nv.tkinfo           --------------------------
	.section	.note.nv.tkinfo,"",@"SHT_NOTE"
	.sectionflags	@"SHF_NOTE_NV_TKINFO"
	.tkinfo
        /*0018*/ 	.word	0x00000081
        /*0030*/ 	.string	""
        /*0030*/ 	.string	"ptxas-blackwell"
        /*0030*/ 	.string	"Cuda compilation tools, release 12.9, V12.9.86"
        /*0030*/ 	.string	"Build cuda_12.9.r12.9/compiler.36037853_0"
        /*0030*/ 	.string	"-v  -suppress-debug-info  -lineinfo  -arch sm_100a "



//--------------------- .note.nv.cuver            --------------------------
	.section	.note.nv.cuver,"",@"SHT_NOTE"
	.sectionflags	@"SHF_NOTE_NV_CUVER"
        /*0018*/ 	.short	0x0001
        /*001a*/ 	.short	0x0064
        /*001c*/ 	.short	0x0001
        /*001e*/ 	.short	0x0000
        /*0020*/ 	.short	0x0001
        /*0022*/ 	.short	0x0000


//--------------------- .nv.info                  --------------------------
	.section	.nv.info,"",@"SHT_CUDA_INFO"
	.align	4


	//----- nvinfo : EIATTR_REGCOUNT
	.align		4
        /*0000*/ 	.byte	0x04, 0x2f
        /*0002*/ 	.short	(.L_4 - .L_3)
	.align		4
.L_3:
        /*0004*/ 	.word	index@(gluon_tcgen05)
        /*0008*/ 	.word	0x00000027


	//----- nvinfo : EIATTR_FRAME_SIZE
	.align		4
.L_4:
        /*000c*/ 	.byte	0x04, 0x11
        /*000e*/ 	.short	(.L_6 - .L_5)
	.align		4
.L_5:
        /*0010*/ 	.word	index@($__internal_2_$__cuda_sm10x_tcgen05_guardrail_trap_unallocated_columns_being_dealloced)
        /*0014*/ 	.word	0x00000000


	//----- nvinfo : EIATTR_FRAME_SIZE
	.align		4
.L_6:
        /*0018*/ 	.byte	0x04, 0x11
        /*001a*/ 	.short	(.L_8 - .L_7)
	.align		4
.L_7:
        /*001c*/ 	.word	index@($__internal_1_$__cuda_sm10x_tcgen05_guardrail_trap_phase_invalid_during_alloc)
        /*0020*/ 	.word	0x00000000


	//----- nvinfo : EIATTR_FRAME_SIZE
	.align		4
.L_8:
        /*0024*/ 	.byte	0x04, 0x11
        /*0026*/ 	.short	(.L_10 - .L_9)
	.align		4
.L_9:
        /*0028*/ 	.word	index@($__internal_0_$__cuda_sm10x_tcgen05_guardrail_trap_col_being_dealloced_not_returned_by_alloc)
        /*002c*/ 	.word	0x00000000


	//----- nvinfo : EIATTR_FRAME_SIZE
	.align		4
.L_10:
        /*0030*/ 	.byte	0x04, 0x11
        /*0032*/ 	.short	(.L_12 - .L_11)
	.align		4
.L_11:
        /*0034*/ 	.word	index@(gluon_tcgen05)
        /*0038*/ 	.word	0x00000000


	//----- nvinfo : EIATTR_MIN_STACK_SIZE
	.align		4
.L_12:
        /*003c*/ 	.byte	0x04, 0x12
        /*003e*/ 	.short	(.L_14 - .L_13)
	.align		4
.L_13:
        /*0040*/ 	.word	index@(gluon_tcgen05)
        /*0044*/ 	.word	0x00000000
.L_14:


//--------------------- .nv.info.gluon_tcgen05    --------------------------
	.section	.nv.info.gluon_tcgen05,"",@"SHT_CUDA_INFO"
	.sectionflags	@""
	.align	4


	//----- nvinfo : EIATTR_CUDA_API_VERSION
	.align		4
        /*0000*/ 	.byte	0x04, 0x37
        /*0002*/ 	.short	(.L_16 - .L_15)
.L_15:
        /*0004*/ 	.word	0x00000081


	//----- nvinfo : EIATTR_KPARAM_INFO
	.align		4
.L_16:
        /*0008*/ 	.byte	0x04, 0x17
        /*000a*/ 	.short	(.L_18 - .L_17)
.L_17:
        /*000c*/ 	.word	0x00000000
        /*0010*/ 	.short	0x000a
        /*0012*/ 	.short	0x0048
        /*0014*/ 	.byte	0x00, 0xf4, 0x21, 0x00


	//----- nvinfo : EIATTR_KPARAM_INFO
	.align		4
.L_18:
        /*0018*/ 	.byte	0x04, 0x17
        /*001a*/ 	.short	(.L_20 - .L_19)
.L_19:
        /*001c*/ 	.word	0x00000000
        /*0020*/ 	.short	0x0009
        /*0022*/ 	.short	0x0040
        /*0024*/ 	.byte	0x00, 0xf4, 0x21, 0x00


	//----- nvinfo : EIATTR_KPARAM_INFO
	.align		4
.L_20:
        /*0028*/ 	.byte	0x04, 0x17
        /*002a*/ 	.short	(.L_22 - .L_21)
.L_21:
        /*002c*/ 	.word	0x00000000
        /*0030*/ 	.short	0x0008
        /*0032*/ 	.short	0x0038
        /*0034*/ 	.byte	0x00, 0xf0, 0x21, 0x00


	//----- nvinfo : EIATTR_KPARAM_INFO
	.align		4
.L_22:
        /*0038*/ 	.byte	0x04, 0x17
        /*003a*/ 	.short	(.L_24 - .L_23)
.L_23:
        /*003c*/ 	.word	0x00000000
        /*0040*/ 	.short	0x0007
        /*0042*/ 	.short	0x0030
        /*0044*/ 	.byte	0x00, 0xf0, 0x21, 0x00


	//----- nvinfo : EIATTR_KPARAM_INFO
	.align		4
.L_24:
        /*0048*/ 	.byte	0x04, 0x17
        /*004a*/ 	.short	(.L_26 - .L_25)
.L_25:
        /*004c*/ 	.word	0x00000000
        /*0050*/ 	.short	0x0006
        /*0052*/ 	.short	0x0028
        /*0054*/ 	.byte	0x00, 0xf0, 0x21, 0x00


	//----- nvinfo : EIATTR_KPARAM_INFO
	.align		4
.L_26:
        /*0058*/ 	.byte	0x04, 0x17
        /*005a*/ 	.short	(.L_28 - .L_27)
.L_27:
        /*005c*/ 	.word	0x00000000
        /*0060*/ 	.short	0x0005
        /*0062*/ 	.short	0x0020
        /*0064*/ 	.byte	0x00, 0xf0, 0x11, 0x00


	//----- nvinfo : EIATTR_KPARAM_INFO
	.align		4
.L_28:
        /*0068*/ 	.byte	0x04, 0x17
        /*006a*/ 	.short	(.L_30 - .L_29)
.L_29:
        /*006c*/ 	.word	0x00000000
        /*0070*/ 	.short	0x0004
        /*0072*/ 	.short	0x001c
        /*0074*/ 	.byte	0x00, 0xf0, 0x11, 0x00


	//----- nvinfo : EIATTR_KPARAM_INFO
	.align		4
.L_30:
        /*0078*/ 	.byte	0x04, 0x17
        /*007a*/ 	.short	(.L_32 - .L_31)
.L_31:
        /*007c*/ 	.word	0x00000000
        /*0080*/ 	.short	0x0003
        /*0082*/ 	.short	0x0018
        /*0084*/ 	.byte	0x00, 0xf0, 0x11, 0x00


	//----- nvinfo : EIATTR_KPARAM_INFO
	.align		4
.L_32:
        /*0088*/ 	.byte	0x04, 0x17
        /*008a*/ 	.short	(.L_34 - .L_33)
.L_33:
        /*008c*/ 	.word	0x00000000
        /*0090*/ 	.short	0x0002
        /*0092*/ 	.short	0x0010
        /*0094*/ 	.byte	0x00, 0xf4, 0x21, 0x00


	//----- nvinfo : EIATTR_KPARAM_INFO
	.align		4
.L_34:
        /*0098*/ 	.byte	0x04, 0x17
        /*009a*/ 	.short	(.L_36 - .L_35)
.L_35:
        /*009c*/ 	.word	0x00000000
        /*00a0*/ 	.short	0x0001
        /*00a2*/ 	.short	0x0008
        /*00a4*/ 	.byte	0x00, 0xf4, 0x21, 0x00


	//----- nvinfo : EIATTR_KPARAM_INFO
	.align		4
.L_36:
        /*00a8*/ 	.byte	0x04, 0x17
        /*00aa*/ 	.short	(.L_38 - .L_37)
.L_37:
        /*00ac*/ 	.word	0x00000000
        /*00b0*/ 	.short	0x0000
        /*00b2*/ 	.short	0x0000
        /*00b4*/ 	.byte	0x00, 0xf4, 0x21, 0x00


	//----- nvinfo : EIATTR_AT_ENTRY_FRAGMENTS
	.align		4
.L_38:
        /*00b8*/ 	.byte	0x04, 0x4f
        /*00ba*/ 	.short	(.L_40 - .L_39)


	//   ....[0]....
.L_39:
        /*00bc*/ 	.word	0x00000004


	//----- nvinfo : EIATTR_RESERVED_SMEM_USED
	.align		4
.L_40:
        /*00c0*/ 	.byte	0x01, 0x41
	.zero		2


	//----- nvinfo : EIATTR_SPARSE_MMA_MASK
	.align		4
        /*00c4*/ 	.byte	0x03, 0x50
        /*00c6*/ 	.short	0x0000


	//----- nvinfo : EIATTR_TCGEN05_1CTA_USED
	.align		4
        /*00c8*/ 	.byte	0x01, 0x51
	.zero		2


	//----- nvinfo : EIATTR_MAXREG_COUNT
	.align		4
        /*00cc*/ 	.byte	0x03, 0x1b
        /*00ce*/ 	.short	0x00ff


	//----- nvinfo : EIATTR_NUM_BARRIERS
	.align		4
        /*00d0*/ 	.byte	0x02, 0x4c
        /*00d2*/ 	.byte	0x01
	.zero		1


	//----- nvinfo : EIATTR_INT_WARP_WIDE_INSTR_OFFSETS
	.align		4
        /*00d4*/ 	.byte	0x04, 0x31
        /*00d6*/ 	.short	(.L_42 - .L_41)


	//   ....[0]....
.L_41:
        /*00d8*/ 	.word	0x00001740


	//   ....[1]....
        /*00dc*/ 	.word	0x00001760


	//   ....[2]....
        /*00e0*/ 	.word	0x000017f0


	//   ....[3]....
        /*00e4*/ 	.word	0x000019b0


	//   ....[4]....
        /*00e8*/ 	.word	0x000019c0


	//   ....[5]....
        /*00ec*/ 	.word	0x000019d0


	//   ....[6]....
        /*00f0*/ 	.word	0x000019e0


	//   ....[7]....
        /*00f4*/ 	.word	0x00001c80


	//   ....[8]....
        /*00f8*/ 	.word	0x00001c90


	//   ....[9]....
        /*00fc*/ 	.word	0x00001e00


	//   ....[10]....
        /*0100*/ 	.word	0x00001e50


	//   ....[11]....
        /*0104*/ 	.word	0x00001e60


	//   ....[12]....
        /*0108*/ 	.word	0x00001e90


	//   ....[13]....
        /*010c*/ 	.word	0x000020a0


	//   ....[14]....
        /*0110*/ 	.word	0x000020b0


	//   ....[15]....
        /*0114*/ 	.word	0x00002390


	//   ....[16]....
        /*0118*/ 	.word	0x000023a0


	//   ....[17]....
        /*011c*/ 	.word	0x00002710


	//   ....[18]....
        /*0120*/ 	.word	0x00002760


	//----- nvinfo : EIATTR_COOP_GROUP_MASK_REGIDS
	.align		4
.L_42:
        /*0124*/ 	.byte	0x04, 0x29
        /*0126*/ 	.short	(.L_44 - .L_43)


	//   ....[0]....
.L_43:
        /*0128*/ 	.word	0xffffffff


	//   ....[1]....
        /*012c*/ 	.word	0xffffffff


	//   ....[2]....
        /*0130*/ 	.word	0xffffffff


	//   ....[3]....
        /*0134*/ 	.word	0xffffffff


	//   ....[4]....
        /*0138*/ 	.word	0xffffffff


	//   ....[5]....
        /*013c*/ 	.word	0xffffffff


	//   ....[6]....
        /*0140*/ 	.word	0xffffffff


	//   ....[7]....
        /*0144*/ 	.word	0xffffffff


	//   ....[8]....
        /*0148*/ 	.word	0xffffffff


	//   ....[9]....
        /*014c*/ 	.word	0xffffffff


	//----- nvinfo : EIATTR_COOP_GROUP_INSTR_OFFSETS
	.align		4
.L_44:
        /*0150*/ 	.byte	0x04, 0x28
        /*0152*/ 	.short	(.L_46 - .L_45)


	//   ....[0]....
.L_45:
        /*0154*/ 	.word	0x00000050


	//   ....[1]....
        /*0158*/ 	.word	0x00000310


	//   ....[2]....
        /*015c*/ 	.word	0x00000500


	//   ....[3]....
        /*0160*/ 	.word	0x000009c0


	//   ....[4]....
        /*0164*/ 	.word	0x00000b00


	//   ....[5]....
        /*0168*/ 	.word	0x00000fb0


	//   ....[6]....
        /*016c*/ 	.word	0x000010f0


	//   ....[7]....
        /*0170*/ 	.word	0x000015e0


	//   ....[8]....
        /*0174*/ 	.word	0x000025a0


	//   ....[9]....
        /*0178*/ 	.word	0x00002810


	//----- nvinfo : EIATTR_VRC_CTA_INIT_COUNT
	.align		4
.L_46:
        /*017c*/ 	.byte	0x02, 0x4a
        /*017e*/ 	.byte	0x80
	.zero		1


	//----- nvinfo : EIATTR_MBARRIER_INSTR_OFFSETS
	.align		4
        /*0180*/ 	.byte	0x04, 0x39
        /*0182*/ 	.short	(.L_48 - .L_47)


	//   ....[0]....
.L_47:
        /*0184*/ 	.word	0x00001810
        /*0188*/ 	.word	0x000000ff
        /*018c*/ 	.word	0x00004000
        /*0190*/ 	.short	0x0100
        /*0192*/ 	.byte	0x08
	.zero		1


	//   ....[1]....
        /*0194*/ 	.word	0x00001820
        /*0198*/ 	.word	0x000000ff
        /*019c*/ 	.word	0x00004010
        /*01a0*/ 	.short	0x0100
        /*01a2*/ 	.byte	0x08
	.zero		1


	//   ....[2]....
        /*01a4*/ 	.word	0x000018d0
        /*01a8*/ 	.word	0x000000ff
        /*01ac*/ 	.word	0x00004008
        /*01b0*/ 	.short	0x0100
        /*01b2*/ 	.byte	0x08
	.zero		1


	//   ....[3]....
        /*01b4*/ 	.word	0x000018e0
        /*01b8*/ 	.word	0x000000ff
        /*01bc*/ 	.word	0x00004018
        /*01c0*/ 	.short	0x0100
        /*01c2*/ 	.byte	0x08
	.zero		1


	//   ....[4]....
        /*01c4*/ 	.word	0x00001ac0
        /*01c8*/ 	.word	0x000000ff
        /*01cc*/ 	.word	0x00004000
        /*01d0*/ 	.short	0x010a
        /*01d2*/ 	.byte	0x08
	.zero		1


	//   ....[5]....
        /*01d4*/ 	.word	0x00001ce0
        /*01d8*/ 	.word	0x000000ff
        /*01dc*/ 	.word	0x00004010
        /*01e0*/ 	.short	0x010a
        /*01e2*/ 	.byte	0x08
	.zero		1


	//   ....[6]....
        /*01e4*/ 	.word	0x00001f00
        /*01e8*/ 	.word	0x000000ff
        /*01ec*/ 	.word	0x00004000
        /*01f0*/ 	.short	0x010a
        /*01f2*/ 	.byte	0x1c
	.zero		1


	//   ....[7]....
        /*01f4*/ 	.word	0x000020f0
        /*01f8*/ 	.word	0x000000ff
        /*01fc*/ 	.word	0x00004010
        /*0200*/ 	.short	0x010a
        /*0202*/ 	.byte	0x1c
	.zero		1


	//   ....[8]....
        /*0204*/ 	.word	0x000021d0
        /*0208*/ 	.word	0x000000ff
        /*020c*/ 	.word	0x00004000
        /*0210*/ 	.short	0x0108
        /*0212*/ 	.byte	0x08
	.zero		1


	//   ....[9]....
        /*0214*/ 	.word	0x000021e0
        /*0218*/ 	.word	0x000000ff
        /*021c*/ 	.word	0x00004010
        /*0220*/ 	.short	0x0108
        /*0222*/ 	.byte	0x08
	.zero		1


	//   ....[10]....
        /*0224*/ 	.word	0x00002230
        /*0228*/ 	.word	0x000000ff
        /*022c*/ 	.word	0x00004008
        /*0230*/ 	.short	0x0108
        /*0232*/ 	.byte	0x08
	.zero		1


	//   ....[11]....
        /*0234*/ 	.word	0x00002240
        /*0238*/ 	.word	0x000000ff
        /*023c*/ 	.word	0x00004018
        /*0240*/ 	.short	0x0108
        /*0242*/ 	.byte	0x08
	.zero		1


	//   ....[12]....
        /*0244*/ 	.word	0x00002830
        /*0248*/ 	.word	0x000000ff
        /*024c*/ 	.word	0x00004000
        /*0250*/ 	.short	0x010a
        /*0252*/ 	.byte	0x08
	.zero		1


	//   ....[13]....
        /*0254*/ 	.word	0x00002860
        /*0258*/ 	.word	0x000000ff
        /*025c*/ 	.word	0x00004010
        /*0260*/ 	.short	0x010a
        /*0262*/ 	.byte	0x08
	.zero		1


	//   ....[14]....
        /*0264*/ 	.word	0x00002890
        /*0268*/ 	.word	0x000000ff
        /*026c*/ 	.word	0x00004000
        /*0270*/ 	.short	0x010a
        /*0272*/ 	.byte	0x1c
	.zero		1


	//   ....[15]....
        /*0274*/ 	.word	0x000028c0
        /*0278*/ 	.word	0x000000ff
        /*027c*/ 	.word	0x00004010
        /*0280*/ 	.short	0x010a
        /*0282*/ 	.byte	0x1c
	.zero		1


	//----- nvinfo : EIATTR_NUM_MBARRIERS
	.align		4
.L_48:
        /*0284*/ 	.byte	0x03, 0x38
        /*0286*/ 	.short	0x0004


	//----- nvinfo : EIATTR_EXIT_INSTR_OFFSETS
	.align		4
        /*0288*/ 	.byte	0x04, 0x1c
        /*028a*/ 	.short	(.L_50 - .L_49)


	//   ....[0]....
.L_49:
        /*028c*/ 	.word	0x00002820


	//----- nvinfo : EIATTR_REQNTID
	.align		4
.L_50:
        /*0290*/ 	.byte	0x04, 0x10
        /*0292*/ 	.short	(.L_52 - .L_51)
.L_51:
        /*0294*/ 	.word	0x00000080
        /*0298*/ 	.word	0x00000001
        /*029c*/ 	.word	0x00000001


	//----- nvinfo : EIATTR_CRS_STACK_SIZE
	.align		4
.L_52:
        /*02a0*/ 	.byte	0x04, 0x1e
        /*02a2*/ 	.short	(.L_54 - .L_53)
.L_53:
        /*02a4*/ 	.word	0x00000000


	//----- nvinfo : EIATTR_CBANK_PARAM_SIZE
	.align		4
.L_54:
        /*02a8*/ 	.byte	0x03, 0x19
        /*02aa*/ 	.short	0x0050


	//----- nvinfo : EIATTR_PARAM_CBANK
	.align		4
        /*02ac*/ 	.byte	0x04, 0x0a
        /*02ae*/ 	.short	(.L_56 - .L_55)
	.align		4
.L_55:
        /*02b0*/ 	.word	index@(.nv.constant0.gluon_tcgen05)
        /*02b4*/ 	.short	0x0380
        /*02b6*/ 	.short	0x0050


	//----- nvinfo : EIATTR_SW_WAR
	.align		4
.L_56:
        /*02b8*/ 	.byte	0x04, 0x36
        /*02ba*/ 	.short	(.L_58 - .L_57)
.L_57:
        /*02bc*/ 	.word	0x00000008
.L_58:


//--------------------- .nv.compat                --------------------------
	.section	.nv.compat,"",@"SHT_CUDA_COMPAT_INFO"
	.align	4
        /*0000*/ 	.byte	0x02, 0x02, 0x02, 0x00, 0x02, 0x05, 0x05, 0x00, 0x02, 0x03, 0x03, 0x00, 0x02, 0x06, 0x01, 0x00


//--------------------- .nv.callgraph             --------------------------
	.section	.nv.callgraph,"",@"SHT_CUDA_CALLGRAPH"
	.align	4
	.sectionentsize	8
	.align		4
        /*0000*/ 	.word	0x00000000
	.align		4
        /*0004*/ 	.word	0xffffffff
	.align		4
        /*0008*/ 	.word	0x00000000
	.align		4
        /*000c*/ 	.word	0xfffffffe
	.align		4
        /*0010*/ 	.word	0x00000000
	.align		4
        /*0014*/ 	.word	0xfffffffd
	.align		4
        /*0018*/ 	.word	0x00000000
	.align		4
        /*001c*/ 	.word	0xfffffffc


//--------------------- .text.gluon_tcgen05       --------------------------
	.section	.text.gluon_tcgen05,"ax",@progbits
	.align	128
        .global         gluon_tcgen05
        .type           gluon_tcgen05,@function
        .size           gluon_tcgen05,(.L_x_77 - gluon_tcgen05)
        .other          gluon_tcgen05,@"STO_CUDA_ENTRY STV_DEFAULT"
gluon_tcgen05:
.text.gluon_tcgen05:
[----:B------:R-:W1:Y:S01]  /*0000*/  LDC R1, c[0x0][0x37c] ;  /* 0x0000df00ff017b82 */ /* 0x000e620000000800 */
[----:B------:R-:W2:Y:S02]  /*0010*/  S2R R0, SR_TID.X ;  /* 0x0000000000007919 */ /* 0x000ea40000002100 */
[----:B--2---:R-:W-:-:S13]  /*0020*/  ISETP.GE.U32.AND P2, PT, R0, 0x20, PT ;  /* 0x000000200000780c */ /* 0x004fda0003f46070 */
[----:B------:R-:W-:Y:S05]  /*0030*/  @P2 BRA `(.L_x_0) ;  /* 0x0000000000b82947 */ /* 0x000fea0003800000 */
[----:B------:R-:W2:Y:S01]  /*0040*/  S2UR UR6, SR_CgaCtaId ;  /* 0x00000000000679c3 */ /* 0x000ea20000008800 */
[----:B------:R-:W-:Y:S01]  /*0050*/  NOP ;  /* 0x0000000000007918 */ /* 0x000fe20000000000 */
[----:B------:R-:W-:Y:S02]  /*0060*/  UMOV UR4, 0x40 ;  /* 0x0000004000047882 */ /* 0x000fe40000000000 */
[----:B--2---:R-:W-:-:S09]  /*0070*/  ULEA UR4, UR6, UR4, 0x18 ;  /* 0x0000000406047291 */ /* 0x004fd2000f8ec0ff */
[----:B------:R-:W2:Y:S01]  /*0080*/  LDS.U8 R2, [UR4] ;  /* 0x00000004ff027984 */ /* 0x000ea20008000000 */
[----:B------:R-:W-:Y:S02]  /*0090*/  UMOV UR4, 0x400 ;  /* 0x0000040000047882 */ /* 0x000fe40000000000 */
[----:B------:R-:W-:Y:S01]  /*00a0*/  ULEA UR4, UR6, UR4, 0x18 ;  /* 0x0000000406047291 */ /* 0x000fe2000f8ec0ff */
[----:B--2---:R-:W-:-:S13]  /*00b0*/  ISETP.NE.AND P0, PT, R2, RZ, PT ;  /* 0x000000ff0200720c */ /* 0x004fda0003f05270 */
[----:B------:R-:W-:Y:S05]  /*00c0*/  @P0 BRA `(.L_x_1) ;  /* 0x00000000007c0947 */ /* 0x000fea0003800000 */
[----:B------:R-:W-:-:S13]  /*00d0*/  ELECT P0, URZ, PT ;  /* 0x0000000000ff782f */ /* 0x000fda0003800000 */
[----:B------:R-:W-:Y:S05]  /*00e0*/  @!P0 BRA `(.L_x_2) ;  /* 0x0000000000848947 */ /* 0x000fea0003800000 */
[----:B------:R-:W-:Y:S01]  /*00f0*/  UMOV UR5, 0x2 ;  /* 0x0000000200057882 */ /* 0x000fe20000000000 */
[----:B------:R-:W-:Y:S02]  /*0100*/  IMAD.MOV.U32 R5, RZ, RZ, 0x1 ;  /* 0x00000001ff057424 */ /* 0x000fe400078e00ff */
[----:B------:R-:W-:Y:S02]  /*0110*/  IMAD.MOV.U32 R3, RZ, RZ, 0x3 ;  /* 0x00000003ff037424 */ /* 0x000fe400078e00ff */
[----:B------:R-:W-:Y:S04]  /*0120*/  DEPBAR.LE SB2, 0x36 ;  /* 0x0000ad800000791a */ /* 0x000fe80000000000 */
[----:B------:R-:W2:Y:S02]  /*0130*/  UTCATOMSWS.FIND_AND_SET.ALIGN UP0, UR5, UR5 ;  /* 0x00000005000575e3 */ /* 0x000ea40008000800 */
[----:B--2---:R-:W-:-:S04]  /*0140*/  PLOP3.LUT P0, PT, PT, PT, UP0, 0x80, 0x8 ;  /* 0x000000000008781c */ /* 0x004fc80003f0f008 */
[----:B------:R-:W-:-:S04]  /*0150*/  SEL R2, RZ, 0xffffffff, !P0 ;  /* 0xffffffffff027807 */ /* 0x000fc80004000000 */
[----:B------:R-:W-:Y:S01]  /*0160*/  ISETP.NE.AND P0, PT, R2, RZ, PT ;  /* 0x000000ff0200720c */ /* 0x000fe20003f05270 */
[----:B------:R-:W-:-:S12]  /*0170*/  IMAD.U32 R2, RZ, RZ, UR5 ;  /* 0x00000005ff027e24 */ /* 0x000fd8000f8e00ff */
[----:B------:R-:W-:Y:S05]  /*0180*/  @P0 BRA `(.L_x_3) ;  /* 0x0000000000240947 */ /* 0x000fea0003800000 */
.L_x_4:
[----:B------:R-:W-:Y:S05]  /*0190*/  NANOSLEEP 0x64 ;  /* 0x000000640000795d */ /* 0x000fea0003800000 */
[----:B------:R-:W-:-:S05]  /*01a0*/  UMOV UR5, 0x2 ;  /* 0x0000000200057882 */ /* 0x000fca0000000000 */
[----:B------:R-:W-:Y:S04]  /*01b0*/  DEPBAR.LE SB2, 0x36 ;  /* 0x0000ad800000791a */ /* 0x000fe80000000000 */
[----:B------:R-:W2:Y:S02]  /*01c0*/  UTCATOMSWS.FIND_AND_SET.ALIGN UP0, UR5, UR5 ;  /* 0x00000005000575e3 */ /* 0x000ea40008000800 */
[----:B--2---:R-:W-:-:S04]  /*01d0*/  PLOP3.LUT P0, PT, PT, PT, UP0, 0x80, 0x8 ;  /* 0x000000000008781c */ /* 0x004fc80003f0f008 */
[----:B------:R-:W-:-:S04]  /*01e0*/  SEL R2, RZ, 0xffffffff, !P0 ;  /* 0xffffffffff027807 */ /* 0x000fc80004000000 */
[----:B------:R-:W-:Y:S01]  /*01f0*/  ISETP.NE.AND P0, PT, R2, RZ, PT ;  /* 0x000000ff0200720c */ /* 0x000fe20003f05270 */
[----:B------:R-:W-:-:S12]  /*0200*/  IMAD.U32 R2, RZ, RZ, UR5 ;  /* 0x00000005ff027e24 */ /* 0x000fd8000f8e00ff */
[----:B------:R-:W-:Y:S05]  /*0210*/  @!P0 BRA `(.L_x_4) ;  /* 0xfffffffc00dc8947 */ /* 0x000fea000383ffff */
.L_x_3:
[C---:B------:R-:W-:Y:S01]  /*0220*/  VIADD R4, R2.reuse, 0x10 ;  /* 0x0000001002047836 */ /* 0x040fe20000000000 */
[----:B------:R-:W-:Y:S01]  /*0230*/  UMOV UR5, 0x50 ;  /* 0x0000005000057882 */ /* 0x000fe20000000000 */
[----:B------:R-:W-:Y:S01]  /*0240*/  SHF.L.U32 R3, R3, R2, RZ ;  /* 0x0000000203037219 */ /* 0x000fe200000006ff */
[----:B------:R-:W-:Y:S01]  /*0250*/  ULEA UR5, UR6, UR5, 0x18 ;  /* 0x0000000506057291 */ /* 0x000fe2000f8ec0ff */
[----:B------:R-:W-:Y:S01]  /*0260*/  IMAD.SHL.U32 R2, R2, 0x20, RZ ;  /* 0x0000002002027824 */ /* 0x000fe200078e00ff */
[----:B------:R-:W-:-:S04]  /*0270*/  SHF.L.U32 R4, R5, R4, RZ ;  /* 0x0000000405047219 */ /* 0x000fc800000006ff */
[----:B------:R-:W-:-:S05]  /*0280*/  LOP3.LUT R3, R4, R3, RZ, 0xfc, !PT ;  /* 0x0000000304037212 */ /* 0x000fca00078efcff */
[----:B------:R2:W-:Y:S04]  /*0290*/  ATOMS.OR RZ, [UR5], R3 ;  /* 0x00000003ffff798c */ /* 0x0005e8000b000005 */
[----:B------:R2:W-:Y:S01]  /*02a0*/  STS [UR4], R2 ;  /* 0x00000002ff007988 */ /* 0x0005e20008000804 */
[----:B------:R-:W-:Y:S05]  /*02b0*/  BRA `(.L_x_2) ;  /* 0x0000000000107947 */ /* 0x000fea0003800000 */
.L_x_1:
[----:B------:R-:W-:Y:S01]  /*02c0*/  IMAD.MOV.U32 R3, RZ, RZ, -0x1 ;  /* 0xffffffffff037424 */ /* 0x000fe200078e00ff */
[----:B------:R-:W-:-:S04]  /*02d0*/  MOV R2, 0x300 ;  /* 0x0000030000027802 */ /* 0x000fc80000000f00 */
[----:B------:R2:W-:Y:S03]  /*02e0*/  STS [UR4], R3 ;  /* 0x00000003ff007988 */ /* 0x0005e60008000804 */
[----:B-12---:R-:W-:Y:S05]  /*02f0*/  CALL.REL.NOINC `($__internal_1_$__cuda_sm10x_tcgen05_guardrail_trap_phase_invalid_during_alloc) ;  /* 0x0000002400887944 */ /* 0x006fea0003c00000 */
.L_x_2:
[----:B------:R-:W-:Y:S05]  /*0300*/  WARPSYNC.ALL ;  /* 0x0000000000007948 */ /* 0x000fea0003800000 */
[----:B------:R-:W-:Y:S01]  /*0310*/  NOP ;  /* 0x0000000000007918 */ /* 0x000fe20000000000 */
.L_x_0:
[----:B------:R-:W3:Y:S08]  /*0320*/  S2UR UR4, SR_CgaCtaId ;  /* 0x00000000000479c3 */ /* 0x000ef00000008800 */
[----:B------:R-:W-:Y:S01]  /*0330*/  BAR.SYNC.DEFER_BLOCKING 0x0 ;  /* 0x0000000000007b1d */ /* 0x000fe20000010000 */
[----:B------:R-:W-:-:S05]  /*0340*/  LOP3.LUT R36, R0, 0x7f, RZ, 0xc0, !PT ;  /* 0x0000007f00247812 */ /* 0x000fca00078ec0ff */
[----:B------:R-:W-:Y:S02]  /*0350*/  UMOV UR8, 0x400 ;  /* 0x0000040000087882 */ /* 0x000fe40000000000 */
[----:B--2---:R-:W2:Y:S08]  /*0360*/  LDC R3, c[0x0][0x398] ;  /* 0x0000e600ff037b82 */ /* 0x004eb00000000800 */
[----:B------:R-:W4:Y:S01]  /*0370*/  LDC R6, c[0x0][0x3a0] ;  /* 0x0000e800ff067b82 */ /* 0x000f220000000800 */
[----:B---3--:R-:W-:-:S07]  /*0380*/  ULEA UR8, UR4, UR8, 0x18 ;  /* 0x0000000804087291 */ /* 0x008fce000f8ec0ff */
[----:B------:R-:W3:Y:S02]  /*0390*/  S2UR UR9, SR_CTAID.Y ;  /* 0x00000000000979c3 */ /* 0x000ee40000002600 */
[----:B------:R-:W5:Y:S06]  /*03a0*/  LDS R4, [UR8] ;  /* 0x00000008ff047984 */ /* 0x000f6c0008000800 */
[----:B------:R-:W-:Y:S06]  /*03b0*/  BAR.SYNC.DEFER_BLOCKING 0x0 ;  /* 0x0000000000007b1d */ /* 0x000fec0000010000 */
[----:B------:R-:W-:Y:S05]  /*03c0*/  @P2 BRA `(.L_x_5) ;  /* 0x0000000000182947 */ /* 0x000fea0003800000 */
[----:B------:R-:W-:Y:S01]  /*03d0*/  ELECT P0, URZ, PT ;  /* 0x0000000000ff782f */ /* 0x000fe20003800000 */
[----:B------:R-:W-:Y:S01]  /*03e0*/  IMAD.MOV.U32 R2, RZ, RZ, 0x1 ;  /* 0x00000001ff027424 */ /* 0x000fe200078e00ff */
[----:B------:R-:W-:Y:S01]  /*03f0*/  UMOV UR5, 0x40 ;  /* 0x0000004000057882 */ /* 0x000fe20000000000 */
[----:B------:R-:W-:Y:S01]  /*0400*/  UVIRTCOUNT.DEALLOC.SMPOOL 0x80 ;  /* 0x000000800000784c */ /* 0x000fe20000000000 */
[----:B------:R-:W-:-:S09]  /*0410*/  ULEA UR5, UR4, UR5, 0x18 ;  /* 0x0000000504057291 */ /* 0x000fd2000f8ec0ff */
[----:B------:R5:W-:Y:S03]  /*0420*/  @P0 STS.U8 [UR5], R2 ;  /* 0x00000002ff000988 */ /* 0x000be60008000005 */
.L_x_5:
[----:B------:R-:W5:Y:S01]  /*0430*/  S2UR UR4, SR_CTAID.Z ;  /* 0x00000000000479c3 */ /* 0x000f620000002700 */
[----:B------:R-:W4:Y:S01]  /*0440*/  LDCU UR5, c[0x0][0x370] ;  /* 0x00006e00ff0577ac */ /* 0x000f220008000800 */
[C---:B------:R-:W-:Y:S01]  /*0450*/  ISETP.GE.U32.AND P0, PT, R36.reuse, 0x20, PT ;  /* 0x000000202400780c */ /* 0x040fe20003f06070 */
[----:B--2--5:R-:W-:Y:S01]  /*0460*/  VIADD R2, R3, 0xffffffff ;  /* 0xffffffff03027836 */ /* 0x024fe20000000000 */
[C---:B------:R-:W-:Y:S01]  /*0470*/  ISETP.NE.U32.AND P3, PT, R36.reuse, RZ, PT ;  /* 0x000000ff2400720c */ /* 0x040fe20003f65070 */
[----:B------:R-:W2:Y:S01]  /*0480*/  LDCU UR6, c[0x0][0x374] ;  /* 0x00006e80ff0677ac */ /* 0x000ea20008000800 */
[----:B------:R-:W-:Y:S01]  /*0490*/  LEA R10, R36, UR8, 0x2 ;  /* 0x00000008240a7c11 */ /* 0x000fe2000f8e10ff */
[----:B----4-:R-:W-:Y:S01]  /*04a0*/  VIADD R11, R6, 0xffffffff ;  /* 0xffffffff060b7836 */ /* 0x010fe20000000000 */
[----:B------:R-:W4:Y:S01]  /*04b0*/  S2UR UR7, SR_CTAID.X ;  /* 0x00000000000779c3 */ /* 0x000f220000002500 */
[----:B------:R-:W5:Y:S01]  /*04c0*/  LDCU.64 UR20, c[0x0][0x3c0] ;  /* 0x00007800ff1477ac */ /* 0x000f620008000a00 */
[----:B------:R-:W-:Y:S01]  /*04d0*/  R2UR UR23, R4 ;  /* 0x00000000041772ca */ /* 0x000fe200000e0000 */
[----:B------:R-:W-:Y:S04]  /*04e0*/  BSSY.RECONVERGENT B0, `(.L_x_6) ;  /* 0x0000011000007945 */ /* 0x000fe80003800200 */
[----:B------:R3:W-:Y:S01]  /*04f0*/  @!P0 STS [R10], RZ ;  /* 0x000000ff0a008388 */ /* 0x0007e20000000800 */
[----:B------:R-:W-:-:S03]  /*0500*/  NOP ;  /* 0x0000000000007918 */ /* 0x000fc60000000000 */
[----:B------:R3:W-:Y:S02]  /*0510*/  @!P3 STS [UR8+0x24], R2 ;  /* 0x00002402ff00b988 */ /* 0x0007e40008000808 */
[----:B--23--:R-:W-:Y:S02]  /*0520*/  UIMAD UR4, UR4, UR6, UR9 ;  /* 0x00000006040472a4 */ /* 0x00cfe4000f8e0209 */
[----:B------:R2:W-:Y:S02]  /*0530*/  @!P3 STS [UR8+0x20], R11 ;  /* 0x0000200bff00b988 */ /* 0x0005e40008000808 */
[----:B----4-:R-:W-:-:S04]  /*0540*/  UIMAD UR4, UR4, UR5, UR7 ;  /* 0x00000005040472a4 */ /* 0x010fc8000f8e0207 */
[----:B------:R-:W-:-:S04]  /*0550*/  UIMAD UR4, UR4, 0x180, URZ ;  /* 0x00000180040478a4 */ /* 0x000fc8000f8e02ff */
[----:B-----5:R-:W-:-:S04]  /*0560*/  UIADD3 UR24, UP0, UPT, UR4, UR20, URZ ;  /* 0x0000001404187290 */ /* 0x020fc8000ff1e0ff */
[----:B------:R-:W-:Y:S01]  /*0570*/  ULEA.HI.X.SX32 UR25, UR4, UR21, 0x1, UP0 ;  /* 0x0000001504197291 */ /* 0x000fe200080f0eff */
[----:B--2---:R-:W-:Y:S11]  /*0580*/  @P3 BRA `(.L_x_7) ;  /* 0x0000000000183947 */ /* 0x004ff60003800000 */
[----:B------:R-:W2:Y:S01]  /*0590*/  LDS R3, [UR8+0x8] ;  /* 0x00000808ff037984 */ /* 0x000ea20008000800 */
[----:B------:R-:W3:Y:S01]  /*05a0*/  LDC.64 R8, c[0x0][0x380] ;  /* 0x0000e000ff087b82 */ /* 0x000ee20000000a00 */
[----:B------:R-:W-:Y:S02]  /*05b0*/  IMAD.MOV.U32 R4, RZ, RZ, 0x70 ;  /* 0x00000070ff047424 */ /* 0x000fe400078e00ff */
[----:B---3--:R3:W-:Y:S03]  /*05c0*/  STS.64 [UR8], R8 ;  /* 0x00000008ff007988 */ /* 0x0087e60008000a08 */
[----:B--2---:R-:W-:-:S05]  /*05d0*/  LOP3.LUT R3, R3, 0x10, R4, 0xd8, !PT ;  /* 0x0000001003037812 */ /* 0x004fca00078ed804 */
[----:B------:R3:W-:Y:S02]  /*05e0*/  STS [UR8+0x8], R3 ;  /* 0x00000803ff007988 */ /* 0x0007e40008000808 */
.L_x_7:
[----:B------:R-:W-:Y:S05]  /*05f0*/  BSYNC.RECONVERGENT B0 ;  /* 0x0000000000007941 */ /* 0x000fea0003800200 */
.L_x_6:
[----:B------:R-:W-:Y:S04]  /*0600*/  BSSY.RECONVERGENT B0, `(.L_x_8) ;  /* 0x000000a000007945 */ /* 0x000fe80003800200 */
[----:B------:R-:W-:Y:S05]  /*0610*/  @P3 BRA `(.L_x_9) ;  /* 0x0000000000203947 */ /* 0x000fea0003800000 */
[----:B---3--:R-:W2:Y:S01]  /*0620*/  LDS R3, [UR8+0x34] ;  /* 0x00003408ff037984 */ /* 0x008ea20008000800 */
[----:B------:R-:W-:Y:S02]  /*0630*/  IMAD.MOV.U32 R4, RZ, RZ, 0x1f000000 ;  /* 0x1f000000ff047424 */ /* 0x000fe400078e00ff */
[----:B------:R-:W-:Y:S01]  /*0640*/  @!P3 IMAD.MOV.U32 R5, RZ, RZ, 0x3f ;  /* 0x0000003fff05b424 */ /* 0x000fe200078e00ff */
[----:B------:R-:W3:Y:S02]  /*0650*/  @!P3 LDS R8, [UR8+0x38] ;  /* 0x00003808ff08b984 */ /* 0x000ee40008000800 */
[----:B--2---:R-:W-:Y:S02]  /*0660*/  LOP3.LUT R3, R3, 0xff000000, R4, 0xb8, !PT ;  /* 0xff00000003037812 */ /* 0x004fe400078eb804 */
[----:B---3--:R-:W-:-:S03]  /*0670*/  @!P3 LOP3.LUT R4, R8, 0xff, R5, 0xb8, !PT ;  /* 0x000000ff0804b812 */ /* 0x008fc600078eb805 */
[----:B------:R2:W-:Y:S04]  /*0680*/  STS [UR8+0x34], R3 ;  /* 0x00003403ff007988 */ /* 0x0005e80008000808 */
[----:B------:R2:W-:Y:S02]  /*0690*/  @!P3 STS [UR8+0x38], R4 ;  /* 0x00003804ff00b988 */ /* 0x0005e40008000808 */
.L_x_9:
[----:B------:R-:W-:Y:S05]  /*06a0*/  BSYNC.RECONVERGENT B0 ;  /* 0x0000000000007941 */ /* 0x000fea0003800200 */
.L_x_8:
[----:B------:R-:W-:Y:S04]  /*06b0*/  BSSY.RECONVERGENT B0, `(.L_x_10) ;  /* 0x000000e000007945 */ /* 0x000fe80003800200 */
[----:B------:R-:W-:Y:S05]  /*06c0*/  @P3 BRA `(.L_x_11) ;  /* 0x0000000000303947 */ /* 0x000fea0003800000 */
[----:B--2---:R-:W2:Y:S01]  /*06d0*/  LDS R4, [UR8+0x34] ;  /* 0x00003408ff047984 */ /* 0x004ea20008000800 */
[----:B------:R-:W4:Y:S03]  /*06e0*/  LDC.64 R12, c[0x0][0x3a8] ;  /* 0x0000ea00ff0c7b82 */ /* 0x000f260000000a00 */
[----:B---3--:R-:W3:Y:S01]  /*06f0*/  LDS R3, [UR8+0x1c] ;  /* 0x00001c08ff037984 */ /* 0x008ee20008000800 */
[C---:B----4-:R-:W-:Y:S01]  /*0700*/  SHF.L.U64.HI R8, R12.reuse, 0x1, R13 ;  /* 0x000000010c087819 */ /* 0x050fe2000001020d */
[----:B------:R-:W-:-:S03]  /*0710*/  IMAD.SHL.U32 R5, R12, 0x2, RZ ;  /* 0x000000020c057824 */ /* 0x000fc600078e00ff */
[--C-:B------:R-:W-:Y:S02]  /*0720*/  SHF.R.U32.HI R12, RZ, 0x4, R8.reuse ;  /* 0x00000004ff0c7819 */ /* 0x100fe40000011608 */
[----:B------:R-:W-:-:S05]  /*0730*/  SHF.R.U64 R5, R5, 0x4, R8 ;  /* 0x0000000405057819 */ /* 0x000fca0000001208 */
[----:B------:R4:W-:Y:S01]  /*0740*/  STS [UR8+0xc], R5 ;  /* 0x00000c05ff007988 */ /* 0x0009e20008000808 */
[----:B--2---:R-:W-:Y:S02]  /*0750*/  LOP3.LUT R4, R4, 0x7, RZ, 0xb8, !PT ;  /* 0x0000000704047812 */ /* 0x004fe400078eb8ff */
[----:B---3--:R-:W-:-:S03]  /*0760*/  LOP3.LUT R3, R3, 0xf, R12, 0xb8, !PT ;  /* 0x0000000f03037812 */ /* 0x008fc600078eb80c */
[----:B------:R4:W-:Y:S04]  /*0770*/  STS [UR8+0x34], R4 ;  /* 0x00003404ff007988 */ /* 0x0009e80008000808 */
[----:B------:R4:W-:Y:S02]  /*0780*/  STS [UR8+0x1c], R3 ;  /* 0x00001c03ff007988 */ /* 0x0009e40008000808 */
.L_x_11:
[----:B------:R-:W-:Y:S05]  /*0790*/  BSYNC.RECONVERGENT B0 ;  /* 0x0000000000007941 */ /* 0x000fea0003800200 */
.L_x_10:
[----:B------:R-:W-:Y:S04]  /*07a0*/  BSSY.RECONVERGENT B1, `(.L_x_12) ;  /* 0x000001a000017945 */ /* 0x000fe80003800200 */
[----:B------:R-:W-:Y:S04]  /*07b0*/  BSSY.RELIABLE B0, `(.L_x_13) ;  /* 0x0000015000007945 */ /* 0x000fe80003800100 */
[----:B------:R-:W-:Y:S05]  /*07c0*/  @P3 BRA `(.L_x_14) ;  /* 0x0000000000203947 */ /* 0x000fea0003800000 */
[----:B--234-:R-:W2:Y:S02]  /*07d0*/  LDS R3, [UR8+0x34] ;  /* 0x00003408ff037984 */ /* 0x01cea40008000800 */
[----:B--2---:R-:W-:-:S05]  /*07e0*/  LOP3.LUT R3, R3, 0x38, RZ, 0xb8, !PT ;  /* 0x0000003803037812 */ /* 0x004fca00078eb8ff */
[----:B------:R2:W-:Y:S01]  /*07f0*/  STS [UR8+0x34], R3 ;  /* 0x00003403ff007988 */ /* 0x0005e20008000808 */
[----:B------:R-:W-:Y:S05]  /*0800*/  @P3 BRA `(.L_x_15) ;  /* 0x0000000000203947 */ /* 0x000fea0003800000 */
[----:B--2---:R-:W2:Y:S01]  /*0810*/  LDS R3, [UR8+0x8] ;  /* 0x00000808ff037984 */ /* 0x004ea20008000800 */
[----:B------:R-:W-:-:S05]  /*0820*/  IMAD.MOV.U32 R4, RZ, RZ, 0x780 ;  /* 0x00000780ff047424 */ /* 0x000fca00078e00ff */
[----:B--2---:R-:W-:-:S05]  /*0830*/  LOP3.LUT R3, R3, 0x500, R4, 0xd8, !PT ;  /* 0x0000050003037812 */ /* 0x004fca00078ed804 */
[----:B------:R5:W-:Y:S02]  /*0840*/  STS [UR8+0x8], R3 ;  /* 0x00000803ff007988 */ /* 0x000be40008000808 */
.L_x_14:
[----:B------:R-:W-:Y:S05]  /*0850*/  @P3 BRA `(.L_x_16) ;  /* 0x0000000000283947 */ /* 0x000fea0003800000 */
[----:B--2345:R-:W2:Y:S02]  /*0860*/  LDS R3, [UR8+0x8] ;  /* 0x00000808ff037984 */ /* 0x03cea40008000800 */
[----:B--2---:R-:W-:-:S05]  /*0870*/  LOP3.LUT R3, R3, 0x1800, RZ, 0xb8, !PT ;  /* 0x0000180003037812 */ /* 0x004fca00078eb8ff */
[----:B------:R3:W-:Y:S02]  /*0880*/  STS [UR8+0x8], R3 ;  /* 0x00000803ff007988 */ /* 0x0007e40008000808 */
.L_x_15:
[----:B------:R-:W-:Y:S05]  /*0890*/  @P3 BREAK.RELIABLE B0 ;  /* 0x0000000000003942 */ /* 0x000fea0003800100 */
[----:B------:R-:W-:Y:S05]  /*08a0*/  @P3 BRA `(.L_x_17) ;  /* 0x0000000000243947 */ /* 0x000fea0003800000 */
[----:B------:R-:W4:Y:S01]  /*08b0*/  LDS R4, [UR8+0x8] ;  /* 0x00000808ff047984 */ /* 0x000f220008000800 */
[----:B--23--:R-:W-:-:S05]  /*08c0*/  IMAD.MOV.U32 R3, RZ, RZ, 0x6000 ;  /* 0x00006000ff037424 */ /* 0x00cfca00078e00ff */
[----:B----4-:R-:W-:-:S04]  /*08d0*/  LOP3.LUT R3, R4, 0x4000, R3, 0xd8, !PT ;  /* 0x0000400004037812 */ /* 0x010fc800078ed803 */
[----:B------:R-:W-:-:S05]  /*08e0*/  LOP3.LUT R3, R3, 0x400000, RZ, 0xb8, !PT ;  /* 0x0040000003037812 */ /* 0x000fca00078eb8ff */
[----:B------:R2:W-:Y:S02]  /*08f0*/  STS [UR8+0x8], R3 ;  /* 0x00000803ff007988 */ /* 0x0005e40008000808 */
.L_x_16:
[----:B------:R-:W-:Y:S05]  /*0900*/  BSYNC.RELIABLE B0 ;  /* 0x0000000000007941 */ /* 0x000fea0003800100 */
.L_x_13:
[----:B--2345:R-:W2:Y:S02]  /*0910*/  @!P3 LDS R3, [UR8+0x8] ;  /* 0x00000808ff03b984 */ /* 0x03cea40008000800 */
[----:B--2---:R-:W-:-:S05]  /*0920*/  @!P3 LOP3.LUT R3, R3, 0x8000, RZ, 0xb8, !PT ;  /* 0x000080000303b812 */ /* 0x004fca00078eb8ff */
[----:B------:R4:W-:Y:S02]  /*0930*/  @!P3 STS [UR8+0x8], R3 ;  /* 0x00000803ff00b988 */ /* 0x0009e40008000808 */
.L_x_17:
[----:B------:R-:W-:Y:S05]  /*0940*/  BSYNC.RECONVERGENT B1 ;  /* 0x0000000000017941 */ /* 0x000fea0003800200 */
.L_x_12:
[----:B------:R-:W-:Y:S05]  /*0950*/  WARPSYNC.ALL ;  /* 0x0000000000007948 */ /* 0x000fea0003800000 */
[----:B------:R-:W-:Y:S01]  /*0960*/  NOP ;  /* 0x0000000000007918 */ /* 0x000fe20000000000 */
[----:B--234-:R-:W2:Y:S02]  /*0970*/  LDC R3, c[0x0][0x39c] ;  /* 0x0000e700ff037b82 */ /* 0x01cea40000000800 */
[----:B--2---:R-:W-:Y:S01]  /*0980*/  VIADD R3, R3, 0xffffffff ;  /* 0xffffffff03037836 */ /* 0x004fe20000000000 */
[----:B------:R-:W-:Y:S06]  /*0990*/  @P0 BRA `(.L_x_18) ;  /* 0x0000000000300947 */ /* 0x000fec0003800000 */
[----:B------:R-:W2:Y:S01]  /*09a0*/  S2R R4, SR_LANEID ;  /* 0x0000000000047919 */ /* 0x000ea20000000000 */
[----:B------:R-:W-:Y:S05]  /*09b0*/  WARPSYNC.ALL ;  /* 0x0000000000007948 */ /* 0x000fea0003800000 */
[----:B------:R-:W-:Y:S01]  /*09c0*/  NOP ;  /* 0x0000000000007918 */ /* 0x000fe20000000000 */
[----:B--2---:R-:W-:-:S05]  /*09d0*/  IMAD.SHL.U32 R7, R4, 0x4, RZ ;  /* 0x0000000404077824 */ /* 0x004fca00078e00ff */
[----:B------:R-:W2:Y:S01]  /*09e0*/  LDS R9, [R7+UR8] ;  /* 0x0000000807097984 */ /* 0x000ea20008000800 */
[----:B------:R-:W-:-:S05]  /*09f0*/  IADD3 R4, P1, PT, R7, UR24, RZ ;  /* 0x0000001807047c10 */ /* 0x000fca000ff3e0ff */
[----:B------:R-:W-:-:S05]  /*0a00*/  IMAD.X R5, RZ, RZ, UR25, P1 ;  /* 0x00000019ff057e24 */ /* 0x000fca00088e06ff */
[----:B--2---:R2:W3:Y:S01]  /*0a10*/  ATOMG.E.EXCH.STRONG.GPU PT, RZ, [R4], R9 ;  /* 0x0000000904ff73a8 */ /* 0x0044e200041ee100 */
[----:B------:R-:W-:-:S04]  /*0a20*/  DEPBAR {5,4,3,2,1,0} ;  /* 0x0000003f0000791a */ /* 0x000fc80000000000 */
[----:B------:R-:W4:Y:S02]  /*0a30*/  CCTL.E.C.LDCU.IV.DEEP [UR24] ;  /* 0x0000000018007540 */ /* 0x000f240009c08000 */
[----:B----4-:R2:W-:Y:S01]  /*0a40*/  UTMACCTL.IV [UR24] ;  /* 0x00000000180079b9 */ /* 0x0105e20008000000 */
[----:B------:R-:W-:Y:S01]  /*0a50*/  NOP ;  /* 0x0000000000007918 */ /* 0x000fe20000000000 */
.L_x_18:
[----:B------:R-:W-:Y:S05]  /*0a60*/  @P0 BRA `(.L_x_19) ;  /* 0x00000000000c0947 */ /* 0x000fea0003800000 */
[----:B------:R0:W-:Y:S01]  /*0a70*/  UTMACMDFLUSH ;  /* 0x00000000000079b7 */ /* 0x0001e20000000000 */
[----:B------:R-:W-:Y:S05]  /*0a80*/  @P0 BRA `(.L_x_19) ;  /* 0x0000000000040947 */ /* 0x000fea0003800000 */
[----:B------:R-:W-:-:S04]  /*0a90*/  DEPBAR.LE SB0, 0x0 ;  /* 0x000080000000791a */ /* 0x000fc80000000000 */
.L_x_19:
[----:B------:R-:W-:Y:S05]  /*0aa0*/  WARPSYNC.ALL ;  /* 0x0000000000007948 */ /* 0x000fea0003800000 */
[----:B------:R-:W-:Y:S01]  /*0ab0*/  NOP ;  /* 0x0000000000007918 */ /* 0x000fe20000000000 */
[----:B---3--:R-:W-:Y:S06]  /*0ac0*/  BAR.SYNC.DEFER_BLOCKING 0x0 ;  /* 0x0000000000007b1d */ /* 0x008fec0000010000 */
[----:B------:R-:W-:Y:S02]  /*0ad0*/  BSSY.RECONVERGENT B1, `(.L_x_20) ;  /* 0x000000b000017945 */ /* 0x000fe40003800200 */
[----:B------:R-:W-:Y:S06]  /*0ae0*/  BAR.SYNC.DEFER_BLOCKING 0x0 ;  /* 0x0000000000007b1d */ /* 0x000fec0000010000 */
[----:B------:R3:W-:Y:S01]  /*0af0*/  @!P0 STS [R10], RZ ;  /* 0x000000ff0a008388 */ /* 0x0007e20000000800 */
[----:B------:R-:W-:Y:S01]  /*0b00*/  NOP ;  /* 0x0000000000007918 */ /* 0x000fe20000000000 */
[----:B------:R-:W-:Y:S05]  /*0b10*/  @P3 BRA `(.L_x_21) ;  /* 0x0000000000183947 */ /* 0x000fea0003800000 */
[----:B--2---:R-:W2:Y:S01]  /*0b20*/  LDS R4, [UR8+0x8] ;  /* 0x00000808ff047984 */ /* 0x004ea20008000800 */
[----:B------:R-:W4:Y:S01]  /*0b30*/  LDC.64 R8, c[0x0][0x388] ;  /* 0x0000e200ff087b82 */ /* 0x000f220000000a00 */
[----:B------:R-:W-:Y:S02]  /*0b40*/  IMAD.MOV.U32 R5, RZ, RZ, 0x70 ;  /* 0x00000070ff057424 */ /* 0x000fe400078e00ff */
[----:B----4-:R4:W-:Y:S03]  /*0b50*/  STS.64 [UR8], R8 ;  /* 0x00000008ff007988 */ /* 0x0109e60008000a08 */
[----:B--2---:R-:W-:-:S05]  /*0b60*/  LOP3.LUT R4, R4, 0x10, R5, 0xd8, !PT ;  /* 0x0000001004047812 */ /* 0x004fca00078ed805 */
[----:B------:R4:W-:Y:S02]  /*0b70*/  STS [UR8+0x8], R4 ;  /* 0x00000804ff007988 */ /* 0x0009e40008000808 */
.L_x_21:
[----:B--2---:R-:W-:Y:S05]  /*0b80*/  BSYNC.RECONVERGENT B1 ;  /* 0x0000000000017941 */ /* 0x004fea0003800200 */
.L_x_20:
[----:B------:R-:W-:Y:S04]  /*0b90*/  BSSY.RECONVERGENT B1, `(.L_x_22) ;  /* 0x000000a000017945 */ /* 0x000fe80003800200 */
[----:B------:R-:W-:Y:S05]  /*0ba0*/  @P3 BRA `(.L_x_23) ;  /* 0x0000000000203947 */ /* 0x000fea0003800000 */
[----:B----4-:R-:W2:Y:S01]  /*0bb0*/  LDS R4, [UR8+0x34] ;  /* 0x00003408ff047984 */ /* 0x010ea20008000800 */
[----:B------:R-:W-:Y:S02]  /*0bc0*/  IMAD.MOV.U32 R5, RZ, RZ, 0x3f000000 ;  /* 0x3f000000ff057424 */ /* 0x000fe400078e00ff */
[----:B------:R-:W-:Y:S01]  /*0bd0*/  @!P3 IMAD.MOV.U32 R7, RZ, RZ, 0x1f ;  /* 0x0000001fff07b424 */ /* 0x000fe200078e00ff */
[----:B------:R-:W4:Y:S02]  /*0be0*/  @!P3 LDS R8, [UR8+0x38] ;  /* 0x00003808ff08b984 */ /* 0x000f240008000800 */
[----:B--2---:R-:W-:Y:S02]  /*0bf0*/  LOP3.LUT R4, R4, 0xff000000, R5, 0xb8, !PT ;  /* 0xff00000004047812 */ /* 0x004fe400078eb805 */
[----:B----4-:R-:W-:-:S03]  /*0c00*/  @!P3 LOP3.LUT R5, R8, 0xff, R7, 0xb8, !PT ;  /* 0x000000ff0805b812 */ /* 0x010fc600078eb807 */
[----:B------:R2:W-:Y:S04]  /*0c10*/  STS [UR8+0x34], R4 ;  /* 0x00003404ff007988 */ /* 0x0005e80008000808 */
[----:B------:R2:W-:Y:S02]  /*0c20*/  @!P3 STS [UR8+0x38], R5 ;  /* 0x00003805ff00b988 */ /* 0x0005e40008000808 */
.L_x_23:
[----:B------:R-:W-:Y:S05]  /*0c30*/  BSYNC.RECONVERGENT B1 ;  /* 0x0000000000017941 */ /* 0x000fea0003800200 */
.L_x_22:
[----:B------:R-:W-:Y:S04]  /*0c40*/  BSSY.RECONVERGENT B1, `(.L_x_24) ;  /* 0x0000004000017945 */ /* 0x000fe80003800200 */
[----:B------:R-:W-:Y:S05]  /*0c50*/  @P3 BRA `(.L_x_25) ;  /* 0x0000000000083947 */ /* 0x000fea0003800000 */
[----:B------:R5:W-:Y:S04]  /*0c60*/  STS [UR8+0x24], R11 ;  /* 0x0000240bff007988 */ /* 0x000be80008000808 */
[----:B------:R5:W-:Y:S02]  /*0c70*/  STS [UR8+0x20], R3 ;  /* 0x00002003ff007988 */ /* 0x000be40008000808 */
.L_x_25:
[----:B------:R-:W-:Y:S05]  /*0c80*/  BSYNC.RECONVERGENT B1 ;  /* 0x0000000000017941 */ /* 0x000fea0003800200 */
.L_x_24:
[----:B------:R-:W-:Y:S04]  /*0c90*/  BSSY.RECONVERGENT B1, `(.L_x_26) ;  /* 0x000000e000017945 */ /* 0x000fe80003800200 */
[----:B------:R-:W-:Y:S05]  /*0ca0*/  @P3 BRA `(.L_x_27) ;  /* 0x0000000000303947 */ /* 0x000fea0003800000 */
[----:B--2---:R-:W2:Y:S01]  /*0cb0*/  LDS R5, [UR8+0x34] ;  /* 0x00003408ff057984 */ /* 0x004ea20008000800 */
[----:B------:R-:W3:Y:S03]  /*0cc0*/  LDC.64 R12, c[0x0][0x3b0] ;  /* 0x0000ec00ff0c7b82 */ /* 0x000ee60000000a00 */
[----:B----4-:R-:W4:Y:S01]  /*0cd0*/  LDS R4, [UR8+0x1c] ;  /* 0x00001c08ff047984 */ /* 0x010f220008000800 */
[C---:B---3--:R-:W-:Y:S01]  /*0ce0*/  SHF.L.U64.HI R8, R12.reuse, 0x1, R13 ;  /* 0x000000010c087819 */ /* 0x048fe2000001020d */
[----:B------:R-:W-:-:S03]  /*0cf0*/  IMAD.SHL.U32 R7, R12, 0x2, RZ ;  /* 0x000000020c077824 */ /* 0x000fc600078e00ff */
[--C-:B------:R-:W-:Y:S02]  /*0d00*/  SHF.R.U32.HI R9, RZ, 0x4, R8.reuse ;  /* 0x00000004ff097819 */ /* 0x100fe40000011608 */
[----:B------:R-:W-:-:S05]  /*0d10*/  SHF.R.U64 R7, R7, 0x4, R8 ;  /* 0x0000000407077819 */ /* 0x000fca0000001208 */
[----:B------:R3:W-:Y:S01]  /*0d20*/  STS [UR8+0xc], R7 ;  /* 0x00000c07ff007988 */ /* 0x0007e20008000808 */
[----:B--2---:R-:W-:Y:S02]  /*0d30*/  LOP3.LUT R5, R5, 0x7, RZ, 0xb8, !PT ;  /* 0x0000000705057812 */ /* 0x004fe400078eb8ff */
[----:B----4-:R-:W-:-:S03]  /*0d40*/  LOP3.LUT R4, R4, 0xf, R9, 0xb8, !PT ;  /* 0x0000000f04047812 */ /* 0x010fc600078eb809 */
[----:B------:R3:W-:Y:S04]  /*0d50*/  STS [UR8+0x34], R5 ;  /* 0x00003405ff007988 */ /* 0x0007e80008000808 */
[----:B------:R3:W-:Y:S02]  /*0d60*/  STS [UR8+0x1c], R4 ;  /* 0x00001c04ff007988 */ /* 0x0007e40008000808 */
.L_x_27:
[----:B------:R-:W-:Y:S05]  /*0d70*/  BSYNC.RECONVERGENT B1 ;  /* 0x0000000000017941 */ /* 0x000fea0003800200 */
.L_x_26:
        /* <DEDUP_REMOVED lines=11> */
.L_x_30:
[----:B------:R-:W-:Y:S05]  /*0e30*/  @P3 BRA `(.L_x_32) ;  /* 0x0000000000283947 */ /* 0x000fea0003800000 */
[----:B--234-:R-:W2:Y:S02]  /*0e40*/  LDS R4, [UR8+0x8] ;  /* 0x00000808ff047984 */ /* 0x01cea40008000800 */
[----:B--2---:R-:W-:-:S05]  /*0e50*/  LOP3.LUT R4, R4, 0x1800, RZ, 0xb8, !PT ;  /* 0x0000180004047812 */ /* 0x004fca00078eb8ff */
[----:B------:R3:W-:Y:S02]  /*0e60*/  STS [UR8+0x8], R4 ;  /* 0x00000804ff007988 */ /* 0x0007e40008000808 */
.L_x_31:
[----:B------:R-:W-:Y:S05]  /*0e70*/  @P3 BREAK.RELIABLE B1 ;  /* 0x0000000000013942 */ /* 0x000fea0003800100 */
[----:B------:R-:W-:Y:S05]  /*0e80*/  @P3 BRA `(.L_x_33) ;  /* 0x0000000000243947 */ /* 0x000fea0003800000 */
[----:B--23--:R-:W2:Y:S01]  /*0e90*/  LDS R4, [UR8+0x8] ;  /* 0x00000808ff047984 */ /* 0x00cea20008000800 */
[----:B------:R-:W-:-:S05]  /*0ea0*/  IMAD.MOV.U32 R5, RZ, RZ, 0x6000 ;  /* 0x00006000ff057424 */ /* 0x000fca00078e00ff */
[----:B--2---:R-:W-:-:S04]  /*0eb0*/  LOP3.LUT R4, R4, 0x6000, R5, 0xd8, !PT ;  /* 0x0000600004047812 */ /* 0x004fc800078ed805 */
[----:B------:R-:W-:-:S05]  /*0ec0*/  LOP3.LUT R4, R4, 0x400000, RZ, 0xb8, !PT ;  /* 0x0040000004047812 */ /* 0x000fca00078eb8ff */
[----:B------:R2:W-:Y:S02]  /*0ed0*/  STS [UR8+0x8], R4 ;  /* 0x00000804ff007988 */ /* 0x0005e40008000808 */
.L_x_32:
[----:B------:R-:W-:Y:S05]  /*0ee0*/  BSYNC.RELIABLE B1 ;  /* 0x0000000000017941 */ /* 0x000fea0003800100 */
.L_x_29:
[----:B--234-:R-:W2:Y:S02]  /*0ef0*/  @!P3 LDS R4, [UR8+0x8] ;  /* 0x00000808ff04b984 */ /* 0x01cea40008000800 */
[----:B--2---:R-:W-:-:S05]  /*0f00*/  @!P3 LOP3.LUT R4, R4, 0x8000, RZ, 0xb8, !PT ;  /* 0x000080000404b812 */ /* 0x004fca00078eb8ff */
[----:B------:R4:W-:Y:S02]  /*0f10*/  @!P3 STS [UR8+0x8], R4 ;  /* 0x00000804ff00b988 */ /* 0x0009e40008000808 */
.L_x_33:
[----:B------:R-:W-:Y:S05]  /*0f20*/  BSYNC.RECONVERGENT B2 ;  /* 0x0000000000027941 */ /* 0x000fea0003800200 */
.L_x_28:
[----:B------:R-:W-:Y:S05]  /*0f30*/  WARPSYNC.ALL ;  /* 0x0000000000007948 */ /* 0x000fea0003800000 */
[----:B------:R-:W-:Y:S01]  /*0f40*/  NOP ;  /* 0x0000000000007918 */ /* 0x000fe20000000000 */
[----:B------:R-:W-:-:S04]  /*0f50*/  UIADD3 UR5, UPT, UPT, UR4, 0x80, URZ ;  /* 0x0000008004057890 */ /* 0x000fc8000fffe0ff */
[----:B------:R-:W-:-:S04]  /*0f60*/  UIADD3 UR26, UP0, UPT, UR5, UR20, URZ ;  /* 0x00000014051a7290 */ /* 0x000fc8000ff1e0ff */
[----:B------:R-:W-:Y:S01]  /*0f70*/  ULEA.HI.X.SX32 UR27, UR5, UR21, 0x1, UP0 ;  /* 0x00000015051b7291 */ /* 0x000fe200080f0eff */
[----:B------:R-:W-:Y:S11]  /*0f80*/  @P0 BRA `(.L_x_34) ;  /* 0x0000000000300947 */ /* 0x000ff60003800000 */
[----:B--234-:R-:W2:Y:S01]  /*0f90*/  S2R R4, SR_LANEID ;  /* 0x0000000000047919 */ /* 0x01cea20000000000 */
        /* <DEDUP_REMOVED lines=11> */
.L_x_34:
[----:B------:R-:W-:Y:S05]  /*1050*/  @P0 BRA `(.L_x_35) ;  /* 0x00000000000c0947 */ /* 0x000fea0003800000 */
[----:B------:R0:W-:Y:S01]  /*1060*/  UTMACMDFLUSH ;  /* 0x00000000000079b7 */ /* 0x0001e20000000000 */
[----:B------:R-:W-:Y:S05]  /*1070*/  @P0 BRA `(.L_x_35) ;  /* 0x0000000000040947 */ /* 0x000fea0003800000 */
[----:B------:R-:W-:-:S04]  /*1080*/  DEPBAR.LE SB0, 0x0 ;  /* 0x000080000000791a */ /* 0x000fc80000000000 */
.L_x_35:
        /* <DEDUP_REMOVED lines=8> */
[----:B--2-4-:R-:W2:Y:S01]  /*1110*/  LDS R4, [UR8+0x8] ;  /* 0x00000808ff047984 */ /* 0x014ea20008000800 */
[----:B------:R-:W4:Y:S01]  /*1120*/  LDC.64 R8, c[0x0][0x390] ;  /* 0x0000e400ff087b82 */ /* 0x000f220000000a00 */
[----:B------:R-:W-:Y:S02]  /*1130*/  IMAD.MOV.U32 R5, RZ, RZ, 0x70 ;  /* 0x00000070ff057424 */ /* 0x000fe400078e00ff */
[----:B----4-:R4:W-:Y:S03]  /*1140*/  STS.64 [UR8], R8 ;  /* 0x00000008ff007988 */ /* 0x0109e60008000a08 */
[----:B--2---:R-:W-:-:S05]  /*1150*/  LOP3.LUT R4, R4, 0x10, R5, 0xd8, !PT ;  /* 0x0000001004047812 */ /* 0x004fca00078ed805 */
[----:B------:R4:W-:Y:S02]  /*1160*/  STS [UR8+0x8], R4 ;  /* 0x00000804ff007988 */ /* 0x0009e40008000808 */
.L_x_37:
[----:B--2---:R-:W-:Y:S05]  /*1170*/  BSYNC.RECONVERGENT B2 ;  /* 0x0000000000027941 */ /* 0x004fea0003800200 */
.L_x_36:
[----:B------:R-:W-:Y:S04]  /*1180*/  BSSY.RECONVERGENT B3, `(.L_x_38) ;  /* 0x0000011000037945 */ /* 0x000fe80003800200 */
[----:B------:R-:W-:Y:S04]  /*1190*/  BSSY.RELIABLE B2, `(.L_x_39) ;  /* 0x000000e000027945 */ /* 0x000fe80003800100 */
[----:B------:R-:W-:Y:S05]  /*11a0*/  @P3 BRA `(.L_x_40) ;  /* 0x0000000000243947 */ /* 0x000fea0003800000 */
[----:B----4-:R-:W2:Y:S01]  /*11b0*/  LDS R4, [UR8+0x34] ;  /* 0x00003408ff047984 */ /* 0x010ea20008000800 */
[----:B------:R-:W-:-:S05]  /*11c0*/  IMAD.MOV.U32 R5, RZ, RZ, 0x3f000000 ;  /* 0x3f000000ff057424 */ /* 0x000fca00078e00ff */
[----:B--2---:R-:W-:-:S05]  /*11d0*/  LOP3.LUT R4, R4, 0xff000000, R5, 0xb8, !PT ;  /* 0xff00000004047812 */ /* 0x004fca00078eb805 */
[----:B------:R2:W-:Y:S01]  /*11e0*/  STS [UR8+0x34], R4 ;  /* 0x00003404ff007988 */ /* 0x0005e20008000808 */
[----:B------:R-:W-:Y:S05]  /*11f0*/  @P3 BRA `(.L_x_41) ;  /* 0x00000000001c3947 */ /* 0x000fea0003800000 */
[----:B--2---:R-:W2:Y:S01]  /*1200*/  LDS R4, [UR8+0x38] ;  /* 0x00003808ff047984 */ /* 0x004ea20008000800 */
[----:B------:R-:W-:-:S05]  /*1210*/  IMAD.MOV.U32 R5, RZ, RZ, 0x3f ;  /* 0x0000003fff057424 */ /* 0x000fca00078e00ff */
[----:B--2---:R-:W-:-:S05]  /*1220*/  LOP3.LUT R4, R4, 0xff, R5, 0xb8, !PT ;  /* 0x000000ff04047812 */ /* 0x004fca00078eb805 */
[----:B------:R2:W-:Y:S02]  /*1230*/  STS [UR8+0x38], R4 ;  /* 0x00003804ff007988 */ /* 0x0005e40008000808 */
.L_x_40:
[----:B------:R-:W-:Y:S05]  /*1240*/  @P3 BREAK.RELIABLE B2 ;  /* 0x0000000000023942 */ /* 0x000fea0003800100 */
[----:B------:R-:W-:Y:S05]  /*1250*/  @P3 BRA `(.L_x_42) ;  /* 0x00000000000c3947 */ /* 0x000fea0003800000 */
[----:B------:R2:W-:Y:S02]  /*1260*/  STS [UR8+0x20], R3 ;  /* 0x00002003ff007988 */ /* 0x0005e40008000808 */
.L_x_41:
[----:B------:R-:W-:Y:S05]  /*1270*/  BSYNC.RELIABLE B2 ;  /* 0x0000000000027941 */ /* 0x000fea0003800100 */
.L_x_39:
[----:B------:R2:W-:Y:S02]  /*1280*/  @!P3 STS [UR8+0x24], R2 ;  /* 0x00002402ff00b988 */ /* 0x0005e40008000808 */
.L_x_42:
[----:B------:R-:W-:Y:S05]  /*1290*/  BSYNC.RECONVERGENT B3 ;  /* 0x0000000000037941 */ /* 0x000fea0003800200 */
.L_x_38:
[----:B------:R-:W-:Y:S05]  /*12a0*/  WARPSYNC.ALL ;  /* 0x0000000000007948 */ /* 0x000fea0003800000 */
[----:B------:R-:W-:Y:S01]  /*12b0*/  NOP ;  /* 0x0000000000007918 */ /* 0x000fe20000000000 */
[----:B------:R-:W-:Y:S04]  /*12c0*/  BSSY.RECONVERGENT B3, `(.L_x_43) ;  /* 0x000000e000037945 */ /* 0x000fe80003800200 */
[----:B------:R-:W-:Y:S05]  /*12d0*/  @P3 BRA `(.L_x_44) ;  /* 0x0000000000303947 */ /* 0x000fea0003800000 */
[----:B--2--5:R-:W2:Y:S01]  /*12e0*/  LDS R3, [UR8+0x34] ;  /* 0x00003408ff037984 */ /* 0x024ea20008000800 */
[----:B----4-:R-:W4:Y:S03]  /*12f0*/  LDC.64 R4, c[0x0][0x3b8] ;  /* 0x0000ee00ff047b82 */ /* 0x010f260000000a00 */
[----:B------:R-:W5:Y:S01]  /*1300*/  LDS R2, [UR8+0x1c] ;  /* 0x00001c08ff027984 */ /* 0x000f620008000800 */
[C---:B----4-:R-:W-:Y:S01]  /*1310*/  SHF.L.U64.HI R5, R4.reuse, 0x1, R5 ;  /* 0x0000000104057819 */ /* 0x050fe20000010205 */
[----:B------:R-:W-:-:S03]  /*1320*/  IMAD.SHL.U32 R4, R4, 0x2, RZ ;  /* 0x0000000204047824 */ /* 0x000fc600078e00ff */
[--C-:B------:R-:W-:Y:S02]  /*1330*/  SHF.R.U32.HI R7, RZ, 0x4, R5.reuse ;  /* 0x00000004ff077819 */ /* 0x100fe40000011605 */
[----:B------:R-:W-:-:S05]  /*1340*/  SHF.R.U64 R4, R4, 0x4, R5 ;  /* 0x0000000404047819 */ /* 0x000fca0000001205 */
[----:B------:R4:W-:Y:S01]  /*1350*/  STS [UR8+0xc], R4 ;  /* 0x00000c04ff007988 */ /* 0x0009e20008000808 */
[----:B--2---:R-:W-:Y:S02]  /*1360*/  LOP3.LUT R3, R3, 0x7, RZ, 0xb8, !PT ;  /* 0x0000000703037812 */ /* 0x004fe400078eb8ff */
[----:B-----5:R-:W-:-:S03]  /*1370*/  LOP3.LUT R2, R2, 0xf, R7, 0xb8, !PT ;  /* 0x0000000f02027812 */ /* 0x020fc600078eb807 */
[----:B------:R4:W-:Y:S04]  /*1380*/  STS [UR8+0x34], R3 ;  /* 0x00003403ff007988 */ /* 0x0009e80008000808 */
[----:B------:R4:W-:Y:S02]  /*1390*/  STS [UR8+0x1c], R2 ;  /* 0x00001c02ff007988 */ /* 0x0009e40008000808 */
.L_x_44:
[----:B------:R-:W-:Y:S05]  /*13a0*/  BSYNC.RECONVERGENT B3 ;  /* 0x0000000000037941 */ /* 0x000fea0003800200 */
.L_x_43:
[----:B------:R-:W-:Y:S04]  /*13b0*/  BSSY.RECONVERGENT B4, `(.L_x_45) ;  /* 0x000001a000047945 */ /* 0x000fe80003800200 */
[----:B------:R-:W-:Y:S04]  /*13c0*/  BSSY.RELIABLE B3, `(.L_x_46) ;  /* 0x0000015000037945 */ /* 0x000fe80003800100 */
[----:B------:R-:W-:Y:S05]  /*13d0*/  @P3 BRA `(.L_x_47) ;  /* 0x0000000000203947 */ /* 0x000fea0003800000 */
[----:B--2-4-:R-:W2:Y:S02]  /*13e0*/  LDS R2, [UR8+0x34] ;  /* 0x00003408ff027984 */ /* 0x014ea40008000800 */
[----:B--2---:R-:W-:-:S05]  /*13f0*/  LOP3.LUT R2, R2, 0x38, RZ, 0xb8, !PT ;  /* 0x0000003802027812 */ /* 0x004fca00078eb8ff */
[----:B------:R2:W-:Y:S01]  /*1400*/  STS [UR8+0x34], R2 ;  /* 0x00003402ff007988 */ /* 0x0005e20008000808 */
[----:B------:R-:W-:Y:S05]  /*1410*/  @P3 BRA `(.L_x_48) ;  /* 0x0000000000203947 */ /* 0x000fea0003800000 */
[----:B--2---:R-:W2:Y:S01]  /*1420*/  LDS R2, [UR8+0x8] ;  /* 0x00000808ff027984 */ /* 0x004ea20008000800 */
[----:B-----5:R-:W-:-:S05]  /*1430*/  IMAD.MOV.U32 R3, RZ, RZ, 0x780 ;  /* 0x00000780ff037424 */ /* 0x020fca00078e00ff */
[----:B--2---:R-:W-:-:S05]  /*1440*/  LOP3.LUT R2, R2, 0x500, R3, 0xd8, !PT ;  /* 0x0000050002027812 */ /* 0x004fca00078ed803 */
[----:B------:R2:W-:Y:S02]  /*1450*/  STS [UR8+0x8], R2 ;  /* 0x00000802ff007988 */ /* 0x0005e40008000808 */
.L_x_47:
[----:B------:R-:W-:Y:S05]  /*1460*/  @P3 BRA `(.L_x_49) ;  /* 0x0000000000283947 */ /* 0x000fea0003800000 */
[----:B--2-4-:R-:W2:Y:S02]  /*1470*/  LDS R2, [UR8+0x8] ;  /* 0x00000808ff027984 */ /* 0x014ea40008000800 */
[----:B--2---:R-:W-:-:S05]  /*1480*/  LOP3.LUT R2, R2, 0x1800, RZ, 0xb8, !PT ;  /* 0x0000180002027812 */ /* 0x004fca00078eb8ff */
[----:B------:R4:W-:Y:S02]  /*1490*/  STS [UR8+0x8], R2 ;  /* 0x00000802ff007988 */ /* 0x0009e40008000808 */
.L_x_48:
[----:B------:R-:W-:Y:S05]  /*14a0*/  @P3 BREAK.RELIABLE B3 ;  /* 0x0000000000033942 */ /* 0x000fea0003800100 */
[----:B------:R-:W-:Y:S05]  /*14b0*/  @P3 BRA `(.L_x_50) ;  /* 0x0000000000243947 */ /* 0x000fea0003800000 */
[----:B--2-4-:R-:W2:Y:S01]  /*14c0*/  LDS R2, [UR8+0x8] ;  /* 0x00000808ff027984 */ /* 0x014ea20008000800 */
[----:B-----5:R-:W-:-:S05]  /*14d0*/  IMAD.MOV.U32 R3, RZ, RZ, 0x6000 ;  /* 0x00006000ff037424 */ /* 0x020fca00078e00ff */
[----:B--2---:R-:W-:-:S04]  /*14e0*/  LOP3.LUT R2, R2, 0x6000, R3, 0xd8, !PT ;  /* 0x0000600002027812 */ /* 0x004fc800078ed803 */
[----:B------:R-:W-:-:S05]  /*14f0*/  LOP3.LUT R2, R2, 0x400000, RZ, 0xb8, !PT ;  /* 0x0040000002027812 */ /* 0x000fca00078eb8ff */
[----:B------:R2:W-:Y:S02]  /*1500*/  STS [UR8+0x8], R2 ;  /* 0x00000802ff007988 */ /* 0x0005e40008000808 */
.L_x_49:
[----:B------:R-:W-:Y:S05]  /*1510*/  BSYNC.RELIABLE B3 ;  /* 0x0000000000037941 */ /* 0x000fea0003800100 */
.L_x_46:
[----:B--2-4-:R-:W2:Y:S02]  /*1520*/  @!P3 LDS R2, [UR8+0x8] ;  /* 0x00000808ff02b984 */ /* 0x014ea40008000800 */
[----:B--2---:R-:W-:-:S05]  /*1530*/  @!P3 LOP3.LUT R2, R2, 0x8000, RZ, 0xb8, !PT ;  /* 0x000080000202b812 */ /* 0x004fca00078eb8ff */
[----:B------:R2:W-:Y:S02]  /*1540*/  @!P3 STS [UR8+0x8], R2 ;  /* 0x00000802ff00b988 */ /* 0x0005e40008000808 */
.L_x_50:
[----:B------:R-:W-:Y:S05]  /*1550*/  BSYNC.RECONVERGENT B4 ;  /* 0x0000000000047941 */ /* 0x000fea0003800200 */
.L_x_45:
[----:B------:R-:W-:Y:S05]  /*1560*/  WARPSYNC.ALL ;  /* 0x0000000000007948 */ /* 0x000fea0003800000 */
[----:B------:R-:W-:Y:S01]  /*1570*/  NOP ;  /* 0x0000000000007918 */ /* 0x000fe20000000000 */
[----:B------:R-:W-:-:S04]  /*1580*/  UIADD3 UR4, UPT, UPT, UR4, 0x100, URZ ;  /* 0x0000010004047890 */ /* 0x000fc8000fffe0ff */
[----:B------:R-:W-:-:S04]  /*1590*/  UIADD3 UR20, UP0, UPT, UR4, UR20, URZ ;  /* 0x0000001404147290 */ /* 0x000fc8000ff1e0ff */
[----:B------:R-:W-:Y:S01]  /*15a0*/  ULEA.HI.X.SX32 UR21, UR4, UR21, 0x1, UP0 ;  /* 0x0000001504157291 */ /* 0x000fe200080f0eff */
[----:B------:R-:W-:Y:S11]  /*15b0*/  @P0 BRA `(.L_x_51) ;  /* 0x0000000000300947 */ /* 0x000ff60003800000 */
[----:B--2-4-:R-:W2:Y:S01]  /*15c0*/  S2R R2, SR_LANEID ;  /* 0x0000000000027919 */ /* 0x014ea20000000000 */
[----:B------:R-:W-:Y:S05]  /*15d0*/  WARPSYNC.ALL ;  /* 0x0000000000007948 */ /* 0x000fea0003800000 */
[----:B------:R-:W-:Y:S01]  /*15e0*/  NOP ;  /* 0x0000000000007918 */ /* 0x000fe20000000000 */
[----:B--2---:R-:W-:-:S05]  /*15f0*/  IMAD.SHL.U32 R4, R2, 0x4, RZ ;  /* 0x0000000402047824 */ /* 0x004fca00078e00ff */
[----:B------:R-:W2:Y:S01]  /*1600*/  LDS R5, [R4+UR8] ;  /* 0x0000000804057984 */ /* 0x000ea20008000800 */
[----:B------:R-:W-:-:S05]  /*1610*/  IADD3 R2, P1, PT, R4, UR20, RZ ;  /* 0x0000001404027c10 */ /* 0x000fca000ff3e0ff */
[----:B-----5:R-:W-:-:S05]  /*1620*/  IMAD.X R3, RZ, RZ, UR21, P1 ;  /* 0x00000015ff037e24 */ /* 0x020fca00088e06ff */
[----:B--2---:R2:W4:Y:S01]  /*1630*/  ATOMG.E.EXCH.STRONG.GPU PT, RZ, [R2], R5 ;  /* 0x0000000502ff73a8 */ /* 0x00452200041ee100 */
[----:B------:R-:W-:-:S04]  /*1640*/  DEPBAR {5,4,3,2,1,0} ;  /* 0x0000003f0000791a */ /* 0x000fc80000000000 */
[----:B------:R-:W5:Y:S02]  /*1650*/  CCTL.E.C.LDCU.IV.DEEP [UR20] ;  /* 0x0000000014007540 */ /* 0x000f640009c08000 */
[----:B-----5:R2:W-:Y:S01]  /*1660*/  UTMACCTL.IV [UR20] ;  /* 0x00000000140079b9 */ /* 0x0205e20008000000 */
[----:B------:R-:W-:Y:S01]  /*1670*/  NOP ;  /* 0x0000000000007918 */ /* 0x000fe20000000000 */
.L_x_51:
[----:B------:R-:W-:Y:S05]  /*1680*/  @P0 BRA `(.L_x_52) ;  /* 0x00000000000c0947 */ /* 0x000fea0003800000 */
[----:B------:R0:W-:Y:S01]  /*1690*/  UTMACMDFLUSH ;  /* 0x00000000000079b7 */ /* 0x0001e20000000000 */
[----:B------:R-:W-:Y:S05]  /*16a0*/  @P0 BRA `(.L_x_52) ;  /* 0x0000000000040947 */ /* 0x000fea0003800000 */
[----:B------:R-:W-:-:S04]  /*16b0*/  DEPBAR.LE SB0, 0x0 ;  /* 0x000080000000791a */ /* 0x000fc80000000000 */
.L_x_52:
[----:B------:R-:W-:Y:S05]  /*16c0*/  WARPSYNC.ALL ;  /* 0x0000000000007948 */ /* 0x000fea0003800000 */
[----:B------:R-:W-:Y:S01]  /*16d0*/  NOP ;  /* 0x0000000000007918 */ /* 0x000fe20000000000 */
[----:B----4-:R-:W-:Y:S01]  /*16e0*/  BAR.SYNC.DEFER_BLOCKING 0x0 ;  /* 0x0000000000007b1d */ /* 0x010fe20000010000 */
[----:B--2---:R-:W-:Y:S01]  /*16f0*/  SHF.R.U32.HI R2, RZ, 0x5, R0 ;  /* 0x00000005ff027819 */ /* 0x004fe20000011600 */
[----:B------:R-:W-:Y:S01]  /*1700*/  UIADD3 UR15, UPT, UPT, UR8, 0x4010, URZ ;  /* 0x00004010080f7890 */ /* 0x000fe2000fffe0ff */
[----:B------:R-:W-:Y:S01]  /*1710*/  ISETP.GE.AND P0, PT, R6, 0x1, PT ;  /* 0x000000010600780c */ /* 0x000fe20003f06270 */
[----:B------:R-:W-:Y:S01]  /*1720*/  USHF.L.U32 UR19, UR7, 0x6, URZ ;  /* 0x0000000607137899 */ /* 0x000fe200080006ff */
[----:B------:R-:W-:Y:S01]  /*1730*/  R2UR UR22, R2 ;  /* 0x00000000021672ca */ /* 0x000fe200000e0000 */
[----:B------:R-:W-:Y:S01]  /*1740*/  VOTEU.ALL UP0, P3 ;  /* 0x0000000000ff7886 */ /* 0x000fe20001800000 */
[----:B------:R-:W-:Y:S01]  /*1750*/  UMOV UR4, 0x1 ;  /* 0x0000000100047882 */ /* 0x000fe20000000000 */
[----:B------:R-:W-:Y:S01]  /*1760*/  VOTEU.ALL UP1, P3 ;  /* 0x0000000000ff7886 */ /* 0x000fe20001820000 */
[----:B------:R-:W-:Y:S01]  /*1770*/  USHF.L.U32 UR14, UR9, 0x6, URZ ;  /* 0x00000006090e7899 */ /* 0x000fe200080006ff */
[----:B------:R-:W-:Y:S01]  /*1780*/  BSSY.RECONVERGENT B4, `(.L_x_53) ;  /* 0x0000018000047945 */ /* 0x000fe20003800200 */
[----:B------:R-:W-:-:S04]  /*1790*/  @!UP0 UIADD3 UR10, UPT, UPT, -UR4, 0x100000, URZ ;  /* 0x00100000040a8890 */ /* 0x000fc8000fffe1ff */
[----:B------:R-:W-:Y:S02]  /*17a0*/  @!UP0 USHF.L.U32 UR11, UR10, 0xb, URZ ;  /* 0x0000000b0a0b8899 */ /* 0x000fe400080006ff */
[----:B------:R-:W-:Y:S02]  /*17b0*/  @!UP0 USHF.L.U32 UR10, UR10, 0x1, URZ ;  /* 0x000000010a0a8899 */ /* 0x000fe400080006ff */
[----:B------:R-:W-:-:S04]  /*17c0*/  @!UP0 UIADD3 UR4, UPT, UPT, -UR4, 0x100000, URZ ;  /* 0x0010000004048890 */ /* 0x000fc8000fffe1ff */
[----:B------:R-:W-:Y:S02]  /*17d0*/  @!UP0 USHF.L.U32 UR5, UR4, 0xb, URZ ;  /* 0x0000000b04058899 */ /* 0x000fe400080006ff */
[----:B------:R-:W-:Y:S01]  /*17e0*/  @!UP0 USHF.L.U32 UR4, UR4, 0x1, URZ ;  /* 0x0000000104048899 */ /* 0x000fe200080006ff */
[----:B------:R-:W-:Y:S01]  /*17f0*/  VOTEU.ALL UP0, P3 ;  /* 0x0000000000ff7886 */ /* 0x000fe20001800000 */
[----:B------:R-:W2:Y:S04]  /*1800*/  FENCE.VIEW.ASYNC.S ;  /* 0x00000000000073c6 */ /* 0x000ea80000000000 */
[----:B--2---:R2:W4:Y:S06]  /*1810*/  @!UP0 SYNCS.EXCH.64 URZ, [UR8+0x4000], UR10 ;  /* 0x0040000a08ff85b2 */ /* 0x00452c0008000100 */
[----:B------:R2:W4:Y:S02]  /*1820*/  @!UP1 SYNCS.EXCH.64 URZ, [UR8+0x4010], UR4 ;  /* 0x0040100408ff95b2 */ /* 0x0005240008000100 */
[----:B----4-:R-:W-:Y:S06]  /*1830*/  BAR.SYNC.DEFER_BLOCKING 0x0 ;  /* 0x0000000000007b1d */ /* 0x010fec0000010000 */
[----:B------:R-:W-:Y:S05]  /*1840*/  @P3 BRA `(.L_x_54) ;  /* 0x00000000002c3947 */ /* 0x000fea0003800000 */
[----:B--2---:R-:W-:Y:S02]  /*1850*/  UMOV UR4, 0x1 ;  /* 0x0000000100047882 */ /* 0x004fe40000000000 */
[----:B------:R-:W-:-:S04]  /*1860*/  UIADD3 UR10, UPT, UPT, -UR4, 0x100000, URZ ;  /* 0x00100000040a7890 */ /* 0x000fc8000fffe1ff */
[----:B------:R-:W-:Y:S02]  /*1870*/  USHF.L.U32 UR11, UR10, 0xb, URZ ;  /* 0x0000000b0a0b7899 */ /* 0x000fe400080006ff */
[----:B------:R-:W-:Y:S02]  /*1880*/  USHF.L.U32 UR10, UR10, 0x1, URZ ;  /* 0x000000010a0a7899 */ /* 0x000fe400080006ff */
[----:B------:R-:W-:-:S04]  /*1890*/  UIADD3 UR4, UPT, UPT, -UR4, 0x100000, URZ ;  /* 0x0010000004047890 */ /* 0x000fc8000fffe1ff */
[----:B------:R-:W-:Y:S02]  /*18a0*/  USHF.L.U32 UR5, UR4, 0xb, URZ ;  /* 0x0000000b04057899 */ /* 0x000fe400080006ff */
[----:B------:R-:W-:Y:S01]  /*18b0*/  USHF.L.U32 UR4, UR4, 0x1, URZ ;  /* 0x0000000104047899 */ /* 0x000fe200080006ff */
[----:B------:R-:W2:Y:S03]  /*18c0*/  FENCE.VIEW.ASYNC.S ;  /* 0x00000000000073c6 */ /* 0x000ea60000000000 */
[----:B--2---:R4:W2:Y:S08]  /*18d0*/  SYNCS.EXCH.64 URZ, [UR8+0x4008], UR10 ;  /* 0x0040080a08ff75b2 */ /* 0x0048b00008000100 */
[----:B------:R4:W3:Y:S02]  /*18e0*/  SYNCS.EXCH.64 URZ, [UR8+0x4018], UR4 ;  /* 0x0040180408ff75b2 */ /* 0x0008e40008000100 */
[----:B----4-:R-:W-:Y:S01]  /*18f0*/  NOP ;  /* 0x0000000000007918 */ /* 0x010fe20000000000 */
.L_x_54:
[----:B--2---:R-:W-:Y:S05]  /*1900*/  BSYNC.RECONVERGENT B4 ;  /* 0x0000000000047941 */ /* 0x004fea0003800200 */
.L_x_53:
[----:B------:R-:W-:Y:S05]  /*1910*/  @!P0 BRA `(.L_x_55) ;  /* 0x00000008001c8947 */ /* 0x000fea0003800000 */
[----:B---3--:R-:W-:Y:S01]  /*1920*/  BAR.SYNC.DEFER_BLOCKING 0x0 ;  /* 0x0000000000007b1d */ /* 0x008fe20000010000 */
[----:B------:R-:W-:Y:S01]  /*1930*/  @!P3 IMAD.MOV.U32 R2, RZ, RZ, 0x2000 ;  /* 0x00002000ff02b424 */ /* 0x000fe200078e00ff */
[----:B------:R-:W-:Y:S02]  /*1940*/  ELECT P1, URZ, PT ;  /* 0x0000000000ff782f */ /* 0x000fe40003820000 */
[----:B------:R-:W-:Y:S02]  /*1950*/  ELECT P0, URZ, PT ;  /* 0x0000000000ff782f */ /* 0x000fe40003800000 */
[C---:B------:R-:W-:Y:S01]  /*1960*/  ISETP.LT.U32.AND P1, PT, R36.reuse, 0x20, P1 ;  /* 0x000000202400780c */ /* 0x040fe20000f21070 */
[----:B------:R-:W-:Y:S01]  /*1970*/  UMOV UR11, UR19 ;  /* 0x00000013000b7c82 */ /* 0x000fe20008000000 */
[----:B------:R-:W-:Y:S01]  /*1980*/  ISETP.LT.U32.AND P0, PT, R36, 0x20, P0 ;  /* 0x000000202400780c */ /* 0x000fe20000701070 */
[----:B------:R-:W-:Y:S01]  /*1990*/  UIADD3 UR4, UPT, UPT, UR8, 0x2000, URZ ;  /* 0x0000200008047890 */ /* 0x000fe2000fffe0ff */
[----:B------:R-:W-:-:S09]  /*19a0*/  UMOV UR6, UR14 ;  /* 0x0000000e00067c82 */ /* 0x000fd20008000000 */
[----:B------:R-:W-:Y:S01]  /*19b0*/  VOTEU.ANY UP0, P1 ;  /* 0x0000000000ff7886 */ /* 0x000fe20000800100 */
[----:B------:R-:W-:Y:S01]  /*19c0*/  VOTEU.ANY UP2, P1 ;  /* 0x0000000000ff7886 */ /* 0x000fe20000840100 */
[----:B------:R-:W-:Y:S01]  /*19d0*/  VOTEU.ANY UP1, P0 ;  /* 0x0000000000ff7886 */ /* 0x000fe20000020100 */
[----:B------:R-:W-:Y:S01]  /*19e0*/  VOTEU.ANY UP3, P0 ;  /* 0x0000000000ff7886 */ /* 0x000fe20000060100 */
[----:B------:R2:W-:Y:S01]  /*19f0*/  @!P3 SYNCS.ARRIVE.TRANS64 RZ, [UR8+0x4000], R2 ;  /* 0x00400002ffffb9a7 */ /* 0x0005e20008000008 */
[----:B------:R3:W-:Y:S06]  /*1a00*/  MEMBAR.ALL.CTA ;  /* 0x0000000000007992 */ /* 0x0007ec0000008000 */
[----:B---3--:R-:W3:Y:S01]  /*1a10*/  FENCE.VIEW.ASYNC.S ;  /* 0x00000000000073c6 */ /* 0x008ee20000000000 */
[----:B------:R-:W-:Y:S01]  /*1a20*/  @UP0 UIADD3 UR9, UPT, UPT, UR8, 0x4000, URZ ;  /* 0x0000400008090890 */ /* 0x000fe2000fffe0ff */
[----:B------:R-:W-:Y:S01]  /*1a30*/  @UP0 UMOV UR10, URZ ;  /* 0x000000ff000a0c82 */ /* 0x000fe20008000000 */
[----:B------:R-:W-:Y:S01]  /*1a40*/  @UP1 UIADD3 UR5, UPT, UPT, UR8, 0x4000, URZ ;  /* 0x0000400008051890 */ /* 0x000fe2000fffe0ff */
[----:B------:R-:W-:Y:S01]  /*1a50*/  @UP1 UMOV UR7, URZ ;  /* 0x000000ff00071c82 */ /* 0x000fe20008000000 */
[----:B------:R-:W-:Y:S01]  /*1a60*/  UISETP.NE.U32.AND UP0, UPT, UR22, URZ, UPT ;  /* 0x000000ff1600728c */ /* 0x000fe2000bf05070 */
[----:B---3--:R-:W-:Y:S06]  /*1a70*/  BAR.SYNC.DEFER_BLOCKING 0x0 ;  /* 0x0000000000007b1d */ /* 0x008fec0000010000 */
[----:B------:R2:W-:Y:S02]  /*1a80*/  @UP2 UTMALDG.2D [UR8], [UR24] ;  /* 0x00000008180025b4 */ /* 0x0005e40008008000 */
[----:B------:R-:W-:Y:S06]  /*1a90*/  BAR.SYNC.DEFER_BLOCKING 0x0 ;  /* 0x0000000000007b1d */ /* 0x000fec0000010000 */
[----:B------:R2:W-:Y:S02]  /*1aa0*/  @UP3 UTMALDG.2D [UR4], [UR26] ;  /* 0x000000041a0035b4 */ /* 0x0005e40008008000 */
[----:B------:R-:W-:Y:S06]  /*1ab0*/  BAR.SYNC.DEFER_BLOCKING 0x0 ;  /* 0x0000000000007b1d */ /* 0x000fec0000010000 */
[----:B------:R-:W3:Y:S02]  /*1ac0*/  SYNCS.PHASECHK.TRANS64.TRYWAIT P0, [UR8+0x4000], RZ ;  /* 0x004000ffff0075a7 */ /* 0x000ee40008001108 */
[----:B--23--:R-:W-:Y:S05]  /*1ad0*/  @!P0 BRA `(.L_x_56) ;  /* 0x0000000c00548947 */ /* 0x00cfea0003800000 */
.L_x_70:
[----:B------:R-:W-:Y:S05]  /*1ae0*/  BRA.U UP0, `(.L_x_57) ;  /* 0x0000000100547547 */ /* 0x000fea000b800000 */
[----:B------:R-:W-:Y:S02]  /*1af0*/  USHF.R.U32.HI UR5, URZ, 0x4, UR8 ;  /* 0x00000004ff057899 */ /* 0x000fe40008011608 */
[----:B------:R-:W-:Y:S02]  /*1b00*/  USHF.R.U32.HI UR6, URZ, 0x4, UR4 ;  /* 0x00000004ff067899 */ /* 0x000fe40008011604 */
[----:B------:R-:W-:Y:S02]  /*1b10*/  USGXT.U32 UR4, UR5, 0xe ;  /* 0x0000000e0504789a */ /* 0x000fe40008000000 */
[----:B------:R-:W-:Y:S01]  /*1b20*/  USGXT.U32 UR6, UR6, 0xe ;  /* 0x0000000e0606789a */ /* 0x000fe20008000000 */
[----:B------:R-:W-:Y:S01]  /*1b30*/  UMOV UR10, 0xfffffffe ;  /* 0xfffffffe000a7882 */ /* 0x000fe20000000000 */
[----:B------:R-:W-:Y:S01]  /*1b40*/  UMOV UR11, 0x7fffbfdf ;  /* 0x7fffbfdf000b7882 */ /* 0x000fe20000000000 */
[----:B------:R-:W-:Y:S01]  /*1b50*/  UMOV UR12, 0x80 ;  /* 0x00000080000c7882 */ /* 0x000fe20000000000 */
[----:B------:R-:W-:Y:S01]  /*1b60*/  UMOV UR13, 0x40004040 ;  /* 0x40004040000d7882 */ /* 0x000fe20000000000 */
[----:B------:R-:W-:Y:S01]  /*1b70*/  UMOV UR5, URZ ;  /* 0x000000ff00057c82 */ /* 0x000fe20008000000 */
[----:B------:R-:W-:Y:S01]  /*1b80*/  UMOV UR7, URZ ;  /* 0x000000ff00077c82 */ /* 0x000fe20008000000 */
[----:B------:R-:W-:-:S02]  /*1b90*/  UIADD3.64 UR10, UPT, UPT, UR4, -UR10, URZ ;  /* 0x8000000a040a7297 */ /* 0x000fc4000fffe0ff */
[----:B------:R-:W-:Y:S01]  /*1ba0*/  UIADD3.64 UR12, UPT, UPT, UR6, UR12, URZ ;  /* 0x0000000c060c7297 */ /* 0x000fe2000fffe0ff */
[----:B------:R-:W-:Y:S01]  /*1bb0*/  UMOV UR16, 0x0 ;  /* 0x0000000000107882 */ /* 0x000fe20000000000 */
[----:B------:R-:W-:Y:S01]  /*1bc0*/  UMOV UR17, 0x4110490 ;  /* 0x0411049000117882 */ /* 0x000fe20000000000 */
[----:B------:R-:W-:Y:S01]  /*1bd0*/  UMOV UR5, 0x80004020 ;  /* 0x8000402000057882 */ /* 0x000fe20000000000 */
[----:B------:R-:W-:Y:S01]  /*1be0*/  UMOV UR7, 0x40004040 ;  /* 0x4000404000077882 */ /* 0x000fe20000000000 */
[----:B------:R-:W-:Y:S01]  /*1bf0*/  UMOV UR28, 0x0 ;  /* 0x00000000001c7882 */ /* 0x000fe20000000000 */
[----:B------:R-:W-:Y:S01]  /*1c00*/  UMOV UR29, 0x4110490 ;  /* 0x04110490001d7882 */ /* 0x000fe20000000000 */
[----:B------:R2:W-:Y:S02]  /*1c10*/  UTCHMMA gdesc[UR4], gdesc[UR6], tmem[UR23], tmem[UR16], idesc[UR17], !UPT ;  /* 0x00ff1006040075ea */ /* 0x0005e4000f800017 */
[----:B------:R2:W-:Y:S01]  /*1c20*/  UTCHMMA gdesc[UR10], gdesc[UR12], tmem[UR23], tmem[UR28], idesc[UR29], UPT ;  /* 0x00ff1c0c0a0075ea */ /* 0x0005e2000b800017 */
[----:B------:R-:W-:-:S02]  /*1c30*/  NOP ;  /* 0x0000000000007918 */ /* 0x000fc40000000000 */
.L_x_57:
[----:B------:R-:W-:Y:S01]  /*1c40*/  ELECT P0, URZ, PT ;  /* 0x0000000000ff782f */ /* 0x000fe20003800000 */
[----:B--2---:R-:W-:Y:S01]  /*1c50*/  UMOV UR4, UR15 ;  /* 0x0000000f00047c82 */ /* 0x004fe20008000000 */
[----:B------:R-:W-:Y:S02]  /*1c60*/  UMOV UR5, URZ ;  /* 0x000000ff00057c82 */ /* 0x000fe40008000000 */
[----:B------:R-:W-:-:S13]  /*1c70*/  ISETP.LT.U32.AND P0, PT, R36, 0x20, P0 ;  /* 0x000000202400780c */ /* 0x000fda0000701070 */
[----:B------:R-:W-:Y:S01]  /*1c80*/  VOTEU.ANY UP0, P0 ;  /* 0x0000000000ff7886 */ /* 0x000fe20000000100 */
[----:B------:R-:W-:Y:S01]  /*1c90*/  VOTEU.ANY UP1, P0 ;  /* 0x0000000000ff7886 */ /* 0x000fe20000020100 */
[----:B------:R-:W-:-:S03]  /*1ca0*/  ISETP.GE.U32.AND P0, PT, R6, 0x21, PT ;  /* 0x000000210600780c */ /* 0x000fc60003f06070 */
[----:B------:R-:W-:Y:S02]  /*1cb0*/  @UP0 UMOV UR4, UR4 ;  /* 0x0000000400040c82 */ /* 0x000fe40008000000 */
[----:B------:R2:W-:Y:S01]  /*1cc0*/  @UP1 UTCBAR [UR4], URZ ;  /* 0x000000ff040013e9 */ /* 0x0005e200080000ff */
[----:B------:R-:W-:Y:S06]  /*1cd0*/  BAR.SYNC.DEFER_BLOCKING 0x0 ;  /* 0x0000000000007b1d */ /* 0x000fec0000010000 */
[----:B------:R-:W3:Y:S02]  /*1ce0*/  SYNCS.PHASECHK.TRANS64.TRYWAIT P1, [UR8+0x4010], RZ ;  /* 0x004010ffff0075a7 */ /* 0x000ee40008021108 */
[----:B--23--:R-:W-:Y:S05]  /*1cf0*/  @!P1 BRA `(.L_x_58) ;  /* 0x0000000800d89947 */ /* 0x00cfea0003800000 */
.L_x_71:
[----:B------:R-:W-:Y:S01]  /*1d00*/  UMOV UR4, URZ ;  /* 0x000000ff00047c82 */ /* 0x000fe20008000000 */
[----:B------:R-:W-:Y:S05]  /*1d10*/  @!P0 BRA `(.L_x_55) ;  /* 0x00000004001c8947 */ /* 0x000fea0003800000 */
[----:B------:R-:W2:Y:S01]  /*1d20*/  LDCU UR29, c[0x0][0x3a0] ;  /* 0x00007400ff1d77ac */ /* 0x000ea20008000800 */
[----:B------:R-:W-:Y:S01]  /*1d30*/  UMOV UR9, 0x1 ;  /* 0x0000000100097882 */ /* 0x000fe20000000000 */
[----:B------:R-:W-:-:S05]  /*1d40*/  UMOV UR18, 0x20 ;  /* 0x0000002000127882 */ /* 0x000fca0000000000 */
.L_x_62:
[----:B------:R-:W-:Y:S01]  /*1d50*/  BAR.SYNC.DEFER_BLOCKING 0x0 ;  /* 0x0000000000007b1d */ /* 0x000fe20000010000 */
[----:B------:R-:W-:Y:S01]  /*1d60*/  ULEA UR28, UR9, UR8, 0x3 ;  /* 0x00000008091c7291 */ /* 0x000fe2000f8e18ff */
[----:B------:R-:W-:Y:S01]  /*1d70*/  @!P3 IMAD.MOV.U32 R2, RZ, RZ, 0x2000 ;  /* 0x00002000ff02b424 */ /* 0x000fe200078e00ff */
[----:B------:R-:W-:Y:S01]  /*1d80*/  ELECT P1, URZ, PT ;  /* 0x0000000000ff782f */ /* 0x000fe20003820000 */
[----:B------:R-:W-:-:S03]  /*1d90*/  ULEA UR16, UR9, UR8, 0xc ;  /* 0x0000000809107291 */ /* 0x000fc6000f8e60ff */
[----:B------:R-:W-:Y:S02]  /*1da0*/  ISETP.LT.U32.AND P1, PT, R36, 0x20, P1 ;  /* 0x000000202400780c */ /* 0x000fe40000f21070 */
[----:B------:R-:W-:Y:S01]  /*1db0*/  ELECT P0, URZ, PT ;  /* 0x0000000000ff782f */ /* 0x000fe20003800000 */
[----:B------:R-:W-:-:S03]  /*1dc0*/  UIADD3 UR12, UPT, UPT, UR16, 0x2000, URZ ;  /* 0x00002000100c7890 */ /* 0x000fc6000fffe0ff */
[----:B------:R-:W-:Y:S01]  /*1dd0*/  ISETP.LT.U32.AND P0, PT, R36, 0x20, P0 ;  /* 0x000000202400780c */ /* 0x000fe20000701070 */
[----:B------:R-:W-:Y:S01]  /*1de0*/  UMOV UR15, UR18 ;  /* 0x00000012000f7c82 */ /* 0x000fe20008000000 */
[----:B------:R-:W-:-:S05]  /*1df0*/  USHF.L.U32 UR5, UR4, 0x1f, URZ ;  /* 0x0000001f04057899 */ /* 0x000fca00080006ff */
[----:B------:R-:W-:Y:S01]  /*1e00*/  VOTEU.ANY UP0, P1 ;  /* 0x0000000000ff7886 */ /* 0x000fe20000800100 */
[----:B------:R3:W-:Y:S01]  /*1e10*/  @!P3 SYNCS.ARRIVE.TRANS64 RZ, [UR28+0x4000], R2 ;  /* 0x00400002ffffb9a7 */ /* 0x0007e2000800001c */
[----:B------:R4:W-:Y:S06]  /*1e20*/  MEMBAR.ALL.CTA ;  /* 0x0000000000007992 */ /* 0x0009ec0000008000 */
[----:B----4-:R-:W4:Y:S01]  /*1e30*/  FENCE.VIEW.ASYNC.S ;  /* 0x00000000000073c6 */ /* 0x010f220000000000 */
[----:B------:R-:W-:Y:S01]  /*1e40*/  @UP0 UIADD3 UR17, UPT, UPT, UR28, 0x4000, URZ ;  /* 0x000040001c110890 */ /* 0x000fe2000fffe0ff */
[----:B----4-:R-:W-:Y:S01]  /*1e50*/  VOTEU.ANY UP0, P1 ;  /* 0x0000000000ff7886 */ /* 0x010fe20000800100 */
[----:B------:R-:W-:Y:S01]  /*1e60*/  VOTEU.ANY UP1, P0 ;  /* 0x0000000000ff7886 */ /* 0x000fe20000020100 */
[----:B---3--:R-:W-:-:S04]  /*1e70*/  IMAD.U32 R2, RZ, RZ, UR5 ;  /* 0x00000005ff027e24 */ /* 0x008fc8000f8e00ff */
[----:B------:R-:W-:Y:S01]  /*1e80*/  @UP1 UIADD3 UR13, UPT, UPT, UR28, 0x4000, URZ ;  /* 0x000040001c0d1890 */ /* 0x000fe2000fffe0ff */
[----:B------:R-:W-:Y:S01]  /*1e90*/  VOTEU.ANY UP1, P0 ;  /* 0x0000000000ff7886 */ /* 0x000fe20000020100 */
[----:B------:R-:W-:Y:S06]  /*1ea0*/  BAR.SYNC.DEFER_BLOCKING 0x0 ;  /* 0x0000000000007b1d */ /* 0x000fec0000010000 */
[----:B------:R3:W-:Y:S01]  /*1eb0*/  @UP0 UTMALDG.2D [UR16], [UR24] ;  /* 0x00000010180005b4 */ /* 0x0007e20008008000 */
[----:B------:R-:W-:Y:S01]  /*1ec0*/  UISETP.NE.U32.AND UP0, UPT, UR22, URZ, UPT ;  /* 0x000000ff1600728c */ /* 0x000fe2000bf05070 */
[----:B------:R-:W-:Y:S06]  /*1ed0*/  BAR.SYNC.DEFER_BLOCKING 0x0 ;  /* 0x0000000000007b1d */ /* 0x000fec0000010000 */
[----:B------:R3:W-:Y:S02]  /*1ee0*/  @UP1 UTMALDG.2D [UR12], [UR26] ;  /* 0x0000000c1a0015b4 */ /* 0x0007e40008008000 */
[----:B------:R-:W-:Y:S06]  /*1ef0*/  BAR.SYNC.DEFER_BLOCKING 0x0 ;  /* 0x0000000000007b1d */ /* 0x000fec0000010000 */
[----:B------:R-:W4:Y:S02]  /*1f00*/  SYNCS.PHASECHK.TRANS64.TRYWAIT P0, [UR28+0x4000], R2 ;  /* 0x00400002ff0075a7 */ /* 0x000f24000800111c */
[----:B---34-:R-:W-:Y:S05]  /*1f10*/  @!P0 BRA `(.L_x_59) ;  /* 0x00000008005c8947 */ /* 0x018fea0003800000 */
.L_x_72:
[----:B------:R-:W-:Y:S05]  /*1f20*/  BRA.U UP0, `(.L_x_60) ;  /* 0x00000001004c7547 */ /* 0x000fea000b800000 */
[----:B------:R-:W-:Y:S02]  /*1f30*/  USHF.R.U32.HI UR10, URZ, 0x4, UR16 ;  /* 0x00000004ff0a7899 */ /* 0x000fe40008011610 */
[----:B------:R-:W-:Y:S02]  /*1f40*/  USHF.R.U32.HI UR12, URZ, 0x4, UR12 ;  /* 0x00000004ff0c7899 */ /* 0x000fe4000801160c */
[----:B------:R-:W-:Y:S02]  /*1f50*/  USGXT.U32 UR10, UR10, 0xe ;  /* 0x0000000e0a0a789a */ /* 0x000fe40008000000 */
[----:B------:R-:W-:Y:S02]  /*1f60*/  USGXT.U32 UR12, UR12, 0xe ;  /* 0x0000000e0c0c789a */ /* 0x000fe40008000000 */
[----:B------:R-:W-:Y:S02]  /*1f70*/  UIADD3 UR16, UP0, UPT, UR10, 0x2, URZ ;  /* 0x000000020a107890 */ /* 0x000fe4000ff1e0ff */
[----:B------:R-:W-:Y:S01]  /*1f80*/  UIADD3 UR30, UP1, UPT, UR12, 0x80, URZ ;  /* 0x000000800c1e7890 */ /* 0x000fe2000ff3e0ff */
[----:B------:R-:W-:Y:S01]  /*1f90*/  UMOV UR5, URZ ;  /* 0x000000ff00057c82 */ /* 0x000fe20008000000 */
[----:B------:R-:W-:Y:S01]  /*1fa0*/  UMOV UR6, URZ ;  /* 0x000000ff00067c82 */ /* 0x000fe20008000000 */
[----:B------:R-:W-:-:S02]  /*1fb0*/  UIADD3.X UR17, UPT, UPT, UR5, -0x7fffbfe0, URZ, UP0, !UPT ;  /* 0x8000402005117890 */ /* 0x000fc400087fe4ff */
[----:B------:R-:W-:Y:S01]  /*1fc0*/  UIADD3.X UR31, UPT, UPT, UR6, 0x40004040, URZ, UP1, !UPT ;  /* 0x40004040061f7890 */ /* 0x000fe20008ffe4ff */
[----:B------:R-:W-:Y:S01]  /*1fd0*/  UMOV UR32, 0x0 ;  /* 0x0000000000207882 */ /* 0x000fe20000000000 */
[----:B------:R-:W-:Y:S01]  /*1fe0*/  UMOV UR33, 0x4110490 ;  /* 0x0411049000217882 */ /* 0x000fe20000000000 */
[----:B------:R-:W-:Y:S01]  /*1ff0*/  UMOV UR11, 0x80004020 ;  /* 0x80004020000b7882 */ /* 0x000fe20000000000 */
[----:B------:R-:W-:Y:S01]  /*2000*/  UMOV UR13, 0x40004040 ;  /* 0x40004040000d7882 */ /* 0x000fe20000000000 */
[----:B------:R-:W-:Y:S01]  /*2010*/  UMOV UR6, 0x0 ;  /* 0x0000000000067882 */ /* 0x000fe20000000000 */
[----:B------:R-:W-:Y:S01]  /*2020*/  UMOV UR7, 0x4110490 ;  /* 0x0411049000077882 */ /* 0x000fe20000000000 */
[----:B------:R3:W-:Y:S02]  /*2030*/  UTCHMMA gdesc[UR10], gdesc[UR12], tmem[UR23], tmem[UR32], idesc[UR33], UPT ;  /* 0x00ff200c0a0075ea */ /* 0x0007e4000b800017 */
[----:B------:R3:W-:Y:S01]  /*2040*/  UTCHMMA gdesc[UR16], gdesc[UR30], tmem[UR23], tmem[UR6], idesc[UR7], UPT ;  /* 0x00ff061e100075ea */ /* 0x0007e2000b800017 */
[----:B------:R-:W-:-:S02]  /*2050*/  NOP ;  /* 0x0000000000007918 */ /* 0x000fc40000000000 */
.L_x_60:
[----:B------:R-:W-:Y:S01]  /*2060*/  ELECT P0, URZ, PT ;  /* 0x0000000000ff782f */ /* 0x000fe20003800000 */
[----:B---3--:R-:W-:-:S03]  /*2070*/  UIADD3 UR6, UPT, UPT, UR28, 0x4010, URZ ;  /* 0x000040101c067890 */ /* 0x008fc6000fffe0ff */
[----:B------:R-:W-:Y:S01]  /*2080*/  ISETP.LT.U32.AND P0, PT, R36, 0x20, P0 ;  /* 0x000000202400780c */ /* 0x000fe20000701070 */
[----:B------:R-:W-:-:S12]  /*2090*/  UMOV UR7, URZ ;  /* 0x000000ff00077c82 */ /* 0x000fd80008000000 */
[----:B------:R-:W-:Y:S01]  /*20a0*/  VOTEU.ANY UP0, P0 ;  /* 0x0000000000ff7886 */ /* 0x000fe20000000100 */
[----:B------:R-:W-:-:S04]  /*20b0*/  VOTEU.ANY UP1, P0 ;  /* 0x0000000000ff7886 */ /* 0x000fc80000020100 */
[----:B------:R-:W-:Y:S02]  /*20c0*/  @UP0 UMOV UR6, UR6 ;  /* 0x0000000600060c82 */ /* 0x000fe40008000000 */
[----:B------:R3:W-:Y:S01]  /*20d0*/  @UP1 UTCBAR [UR6], URZ ;  /* 0x000000ff060013e9 */ /* 0x0007e200080000ff */
[----:B------:R-:W-:Y:S06]  /*20e0*/  BAR.SYNC.DEFER_BLOCKING 0x0 ;  /* 0x0000000000007b1d */ /* 0x000fec0000010000 */
[----:B------:R-:W4:Y:S02]  /*20f0*/  SYNCS.PHASECHK.TRANS64.TRYWAIT P0, [UR28+0x4010], R2 ;  /* 0x00401002ff0075a7 */ /* 0x000f24000800111c */
[----:B---34-:R-:W-:Y:S05]  /*2100*/  @!P0 BRA `(.L_x_61) ;  /* 0x0000000400ec8947 */ /* 0x018fea0003800000 */
.L_x_73:
[----:B------:R-:W-:Y:S02]  /*2110*/  UIADD3 UR9, UPT, UPT, UR9, 0x1, URZ ;  /* 0x0000000109097890 */ /* 0x000fe4000fffe0ff */
[----:B------:R-:W-:Y:S02]  /*2120*/  UIADD3 UR18, UPT, UPT, UR18, 0x20, URZ ;  /* 0x0000002012127890 */ /* 0x000fe4000fffe0ff */
[----:B------:R-:W-:-:S04]  /*2130*/  UISETP.NE.U32.AND UP0, UPT, UR9, 0x2, UPT ;  /* 0x000000020900788c */ /* 0x000fc8000bf05070 */
[----:B------:R-:W-:Y:S02]  /*2140*/  USEL UR5, URZ, 0x1, UP0 ;  /* 0x00000001ff057887 */ /* 0x000fe40008000000 */
[----:B------:R-:W-:Y:S02]  /*2150*/  USEL UR9, UR9, URZ, UP0 ;  /* 0x000000ff09097287 */ /* 0x000fe40008000000 */
[----:B--2---:R-:W-:Y:S02]  /*2160*/  UISETP.GE.AND UP0, UPT, UR18, UR29, UPT ;  /* 0x0000001d1200728c */ /* 0x004fe4000bf06270 */
[----:B------:R-:W-:-:S07]  /*2170*/  ULOP3.LUT UR4, UR4, UR5, URZ, 0x3c, !UPT ;  /* 0x0000000504047292 */ /* 0x000fce000f8e3cff */
[----:B------:R-:W-:Y:S05]  /*2180*/  BRA.U !UP0, `(.L_x_62) ;  /* 0xfffffff908f07547 */ /* 0x000fea000b83ffff */
.L_x_55:
[----:B---3--:R-:W-:Y:S01]  /*2190*/  BAR.SYNC.DEFER_BLOCKING 0x0 ;  /* 0x0000000000007b1d */ /* 0x008fe20000010000 */
[----:B------:R-:W-:-:S05]  /*21a0*/  IMAD.SHL.U32 R2, R0, 0x40, RZ ;  /* 0x0000004000027824 */ /* 0x000fca00078e00ff */
[----:B------:R-:W-:Y:S04]  /*21b0*/  BSSY.RECONVERGENT B4, `(.L_x_63) ;  /* 0x0000004000047945 */ /* 0x000fe80003800200 */
[----:B------:R-:W-:Y:S05]  /*21c0*/  @P3 BRA `(.L_x_64) ;  /* 0x0000000000083947 */ /* 0x000fea0003800000 */
[----:B------:R-:W2:Y:S02]  /*21d0*/  SYNCS.CCTL.IV [UR8+0x4000] ;  /* 0x00400000ff0079b1 */ /* 0x000ea40008000008 */
[----:B--2---:R-:W2:Y:S02]  /*21e0*/  SYNCS.CCTL.IV [UR8+0x4010] ;  /* 0x00401000ff0079b1 */ /* 0x004ea40008000008 */
.L_x_64:
[----:B------:R-:W-:Y:S05]  /*21f0*/  BSYNC.RECONVERGENT B4 ;  /* 0x0000000000047941 */ /* 0x000fea0003800200 */
.L_x_63:
[----:B--2---:R-:W-:Y:S06]  /*2200*/  BAR.SYNC.DEFER_BLOCKING 0x0 ;  /* 0x0000000000007b1d */ /* 0x004fec0000010000 */
[----:B------:R-:W-:Y:S04]  /*2210*/  BSSY.RECONVERGENT B4, `(.L_x_65) ;  /* 0x0000004000047945 */ /* 0x000fe80003800200 */
[----:B------:R-:W-:Y:S05]  /*2220*/  @P3 BRA `(.L_x_66) ;  /* 0x0000000000083947 */ /* 0x000fea0003800000 */
[----:B------:R-:W2:Y:S02]  /*2230*/  SYNCS.CCTL.IV [UR8+0x4008] ;  /* 0x00400800ff0079b1 */ /* 0x000ea40008000008 */
[----:B--2---:R-:W2:Y:S02]  /*2240*/  SYNCS.CCTL.IV [UR8+0x4018] ;  /* 0x00401800ff0079b1 */ /* 0x004ea40008000008 */
.L_x_66:
[----:B------:R-:W-:Y:S05]  /*2250*/  BSYNC.RECONVERGENT B4 ;  /* 0x0000000000047941 */ /* 0x000fea0003800200 */
.L_x_65:
[----:B------:R-:W-:Y:S01]  /*2260*/  USHF.L.U32 UR22, UR22, 0x15, URZ ;  /* 0x0000001516167899 */ /* 0x000fe200080006ff */
[----:B-----5:R-:W-:Y:S01]  /*2270*/  IMAD.SHL.U32 R3, R0, 0x10, RZ ;  /* 0x0000001000037824 */ /* 0x020fe200078e00ff */
[----:B------:R-:W-:Y:S01]  /*2280*/  LOP3.LUT R2, R2, 0x1800, RZ, 0xc0, !PT ;  /* 0x0000180002027812 */ /* 0x000fe200078ec0ff */
[C---:B------:R-:W-:Y:S01]  /*2290*/  IMAD.SHL.U32 R4, R0.reuse, 0x4, RZ ;  /* 0x0000000400047824 */ /* 0x040fe200078e00ff */
[----:B------:R-:W-:Y:S01]  /*22a0*/  ULOP3.LUT UR22, UR22, 0x600000, URZ, 0xc0, !UPT ;  /* 0x0060000016167892 */ /* 0x000fe2000f8ec0ff */
[----:B------:R-:W-:Y:S01]  /*22b0*/  IMAD.SHL.U32 R0, R0, 0x80, RZ ;  /* 0x0000008000007824 */ /* 0x000fe200078e00ff */
[----:B------:R-:W-:Y:S02]  /*22c0*/  LOP3.LUT R3, R2, 0x70, R3, 0xf8, !PT ;  /* 0x0000007002037812 */ /* 0x000fe400078ef803 */
[----:B------:R-:W-:Y:S01]  /*22d0*/  ELECT P0, URZ, PT ;  /* 0x0000000000ff782f */ /* 0x000fe20003800000 */
[----:B------:R-:W-:Y:S01]  /*22e0*/  UIADD3 UR22, UPT, UPT, UR23, UR22, URZ ;  /* 0x0000001617167290 */ /* 0x000fe2000fffe0ff */
[----:B------:R-:W-:Y:S01]  /*22f0*/  LOP3.LUT R3, R3, 0x40, R4, 0x78, !PT ;  /* 0x0000004003037812 */ /* 0x000fe200078e7804 */
[----:B------:R-:W-:Y:S01]  /*2300*/  UMOV UR9, UR14 ;  /* 0x0000000e00097c82 */ /* 0x000fe20008000000 */
[----:B------:R-:W-:Y:S01]  /*2310*/  ISETP.LT.U32.AND P0, PT, R36, 0x20, P0 ;  /* 0x000000202400780c */ /* 0x000fe20000701070 */
[----:B------:R-:W-:Y:S01]  /*2320*/  UMOV UR10, UR19 ;  /* 0x00000013000a7c82 */ /* 0x000fe20008000000 */
[----:B------:R-:W-:-:S04]  /*2330*/  LOP3.LUT R0, R3, 0x780, R0, 0xf8, !PT ;  /* 0x0000078003007812 */ /* 0x000fc800078ef800 */
[----:B------:R-:W-:Y:S01]  /*2340*/  LDTM.16dp32bit_t0_t15.x32 R4, tmem[UR22] ;  /* 0x00000016000479ee */ /* 0x000fe20008a80000 */
[----:B------:R-:W3:Y:S01]  /*2350*/  LDTM.16dp32bit_t16_t31.x32 R4, tmem[UR22+0x20] ;  /* 0x00002016000479ee */ /* 0x000ee20008aa0000 */
[C---:B------:R-:W-:Y:S01]  /*2360*/  LOP3.LUT R2, R0.reuse, 0x10, RZ, 0x3c, !PT ;  /* 0x0000001000027812 */ /* 0x040fe200078e3cff */
[----:B------:R-:W-:Y:S01]  /*2370*/  NOP ;  /* 0x0000000000007918 */ /* 0x000fe20000000000 */
[----:B------:R-:W-:-:S03]  /*2380*/  LOP3.LUT R3, R0, 0x20, RZ, 0x3c, !PT ;  /* 0x0000002000037812 */ /* 0x000fc600078e3cff */
[----:B---3--:R-:W-:Y:S01]  /*2390*/  VOTEU.ANY UP1, P0 ;  /* 0x0000000000ff7886 */ /* 0x008fe20000020100 */
[----:B------:R-:W-:Y:S01]  /*23a0*/  VOTEU.ANY UP0, P0 ;  /* 0x0000000000ff7886 */ /* 0x000fe20000000100 */
[----:B------:R-:W-:Y:S02]  /*23b0*/  F2FP.BF16.F32.PACK_AB R4, R5, R4 ;  /* 0x000000040504723e */ /* 0x000fe400000010ff */
[----:B------:R-:W-:Y:S02]  /*23c0*/  F2FP.BF16.F32.PACK_AB R5, R7, R6 ;  /* 0x000000060705723e */ /* 0x000fe400000010ff */
[----:B------:R-:W-:Y:S02]  /*23d0*/  F2FP.BF16.F32.PACK_AB R12, R13, R12 ;  /* 0x0000000c0d0c723e */ /* 0x000fe400000010ff */
[----:B------:R-:W-:Y:S02]  /*23e0*/  F2FP.BF16.F32.PACK_AB R6, R9, R8 ;  /* 0x000000080906723e */ /* 0x000fe400000010ff */
[----:B------:R-:W-:-:S02]  /*23f0*/  F2FP.BF16.F32.PACK_AB R7, R11, R10 ;  /* 0x0000000a0b07723e */ /* 0x000fc400000010ff */
[----:B------:R-:W-:Y:S02]  /*2400*/  F2FP.BF16.F32.PACK_AB R13, R15, R14 ;  /* 0x0000000e0f0d723e */ /* 0x000fe400000010ff */
[----:B------:R-:W-:Y:S01]  /*2410*/  F2FP.BF16.F32.PACK_AB R20, R21, R20 ;  /* 0x000000141514723e */ /* 0x000fe200000010ff */
[----:B--2---:R2:W-:Y:S01]  /*2420*/  STS.128 [R0+UR8], R4 ;  /* 0x0000000400007988 */ /* 0x0045e20008000c08 */
[----:B------:R-:W-:Y:S02]  /*2430*/  F2FP.BF16.F32.PACK_AB R14, R17, R16 ;  /* 0x00000010110e723e */ /* 0x000fe400000010ff */
[----:B------:R-:W-:Y:S02]  /*2440*/  F2FP.BF16.F32.PACK_AB R15, R19, R18 ;  /* 0x00000012130f723e */ /* 0x000fe400000010ff */
[----:B------:R-:W-:Y:S02]  /*2450*/  F2FP.BF16.F32.PACK_AB R21, R23, R22 ;  /* 0x000000161715723e */ /* 0x000fe400000010ff */
[----:B------:R-:W-:Y:S01]  /*2460*/  F2FP.BF16.F32.PACK_AB R28, R29, R28 ;  /* 0x0000001c1d1c723e */ /* 0x000fe200000010ff */
[----:B------:R2:W-:Y:S01]  /*2470*/  STS.128 [R2+UR8], R12 ;  /* 0x0000000c02007988 */ /* 0x0005e20008000c08 */
[----:B------:R-:W-:-:S02]  /*2480*/  F2FP.BF16.F32.PACK_AB R22, R25, R24 ;  /* 0x000000181916723e */ /* 0x000fc400000010ff */
[----:B------:R-:W-:Y:S02]  /*2490*/  F2FP.BF16.F32.PACK_AB R23, R27, R26 ;  /* 0x0000001a1b17723e */ /* 0x000fe400000010ff */
[----:B------:R-:W-:Y:S02]  /*24a0*/  F2FP.BF16.F32.PACK_AB R29, R31, R30 ;  /* 0x0000001e1f1d723e */ /* 0x000fe400000010ff */
[----:B------:R-:W-:Y:S01]  /*24b0*/  F2FP.BF16.F32.PACK_AB R30, R33, R32 ;  /* 0x00000020211e723e */ /* 0x000fe200000010ff */
[----:B------:R2:W-:Y:S01]  /*24c0*/  STS.128 [R3+UR8], R20 ;  /* 0x0000001403007988 */ /* 0x0005e20008000c08 */
[----:B------:R-:W-:Y:S02]  /*24d0*/  F2FP.BF16.F32.PACK_AB R31, R35, R34 ;  /* 0x00000022231f723e */ /* 0x000fe400000010ff */
[----:B------:R-:W-:-:S05]  /*24e0*/  LOP3.LUT R8, R0, 0x30, RZ, 0x3c, !PT ;  /* 0x0000003000087812 */ /* 0x000fca00078e3cff */
[----:B------:R2:W-:Y:S01]  /*24f0*/  STS.128 [R8+UR8], R28 ;  /* 0x0000001c08007988 */ /* 0x0005e20008000c08 */
[----:B------:R3:W-:Y:S06]  /*2500*/  MEMBAR.ALL.CTA ;  /* 0x0000000000007992 */ /* 0x0007ec0000008000 */
[----:B---3--:R-:W3:Y:S02]  /*2510*/  FENCE.VIEW.ASYNC.S ;  /* 0x00000000000073c6 */ /* 0x008ee40000000000 */
[----:B---3--:R-:W-:Y:S06]  /*2520*/  BAR.SYNC.DEFER_BLOCKING 0x0 ;  /* 0x0000000000007b1d */ /* 0x008fec0000010000 */
[----:B------:R2:W-:Y:S01]  /*2530*/  @UP1 UTMASTG.2D [UR8], [UR20] ;  /* 0x00000008140013b5 */ /* 0x0005e20008008000 */
[----:B------:R0:W-:Y:S01]  /*2540*/  UTMACMDFLUSH ;  /* 0x00000000000079b7 */ /* 0x0001e20000000000 */
[----:B------:R-:W-:-:S04]  /*2550*/  DEPBAR.LE SB0, 0x0 ;  /* 0x000080000000791a */ /* 0x000fc80000000000 */
[----:B------:R-:W-:Y:S08]  /*2560*/  BAR.SYNC.DEFER_BLOCKING 0x0 ;  /* 0x0000000000007b1d */ /* 0x000ff00000010000 */
[----:B------:R-:W-:Y:S06]  /*2570*/  BAR.SYNC.DEFER_BLOCKING 0x0 ;  /* 0x0000000000007b1d */ /* 0x000fec0000010000 */
[----:B--2---:R-:W-:Y:S05]  /*2580*/  @P2 BRA `(.L_x_67) ;  /* 0x0000000000a02947 */ /* 0x004fea0003800000 */
[----:B------:R-:W2:Y:S01]  /*2590*/  S2UR UR5, SR_CgaCtaId ;  /* 0x00000000000579c3 */ /* 0x000ea20000008800 */
[----:B------:R-:W-:Y:S01]  /*25a0*/  NOP ;  /* 0x0000000000007918 */ /* 0x000fe20000000000 */
[----:B------:R-:W-:Y:S01]  /*25b0*/  UMOV UR4, 0x50 ;  /* 0x0000005000047882 */ /* 0x000fe20000000000 */
[----:B------:R-:W-:Y:S02]  /*25c0*/  IMAD.U32 R0, RZ, RZ, UR23 ;  /* 0x00000017ff007e24 */ /* 0x000fe4000f8e00ff */
[----:B------:R-:W-:Y:S02]  /*25d0*/  IMAD.MOV.U32 R3, RZ, RZ, 0x3 ;  /* 0x00000003ff037424 */ /* 0x000fe400078e00ff */
[----:B------:R-:W-:Y:S01]  /*25e0*/  IMAD.MOV.U32 R7, RZ, RZ, 0x1 ;  /* 0x00000001ff077424 */ /* 0x000fe200078e00ff */
[----:B------:R-:W-:-:S04]  /*25f0*/  LOP3.LUT R0, R0, 0xffff, RZ, 0xc0, !PT ;  /* 0x0000ffff00007812 */ /* 0x000fc800078ec0ff */
[----:B------:R-:W-:-:S05]  /*2600*/  SHF.R.U32.HI R0, RZ, 0x5, R0 ;  /* 0x00000005ff007819 */ /* 0x000fca0000011600 */
[----:B------:R-:W-:Y:S01]  /*2610*/  VIADD R2, R0, 0x10 ;  /* 0x0000001000027836 */ /* 0x000fe20000000000 */
[----:B------:R-:W-:Y:S01]  /*2620*/  SHF.L.U32 R0, R3, R0, RZ ;  /* 0x0000000003007219 */ /* 0x000fe200000006ff */
[----:B--2---:R-:W-:-:S03]  /*2630*/  ULEA UR6, UR5, UR4, 0x18 ;  /* 0x0000000405067291 */ /* 0x004fc6000f8ec0ff */
[----:B------:R-:W-:-:S04]  /*2640*/  SHF.L.U32 R3, R7, R2, RZ ;  /* 0x0000000207037219 */ /* 0x000fc800000006ff */
[----:B------:R-:W-:Y:S02]  /*2650*/  LOP3.LUT R0, R3, R0, RZ, 0xfc, !PT ;  /* 0x0000000003007212 */ /* 0x000fe400078efcff */
[----:B------:R-:W2:Y:S02]  /*2660*/  LDS R5, [UR6] ;  /* 0x00000006ff057984 */ /* 0x000ea40008000800 */
[C---:B------:R-:W-:Y:S02]  /*2670*/  LOP3.LUT R2, R0.reuse, 0xffff, RZ, 0xc0, !PT ;  /* 0x0000ffff00027812 */ /* 0x040fe400078ec0ff */
[----:B--2---:R-:W-:-:S04]  /*2680*/  LOP3.LUT R3, R0, 0xffff, R5, 0x80, !PT ;  /* 0x0000ffff00037812 */ /* 0x004fc800078e8005 */
[----:B------:R-:W-:-:S13]  /*2690*/  ISETP.NE.AND P0, PT, R3, R2, PT ;  /* 0x000000020300720c */ /* 0x000fda0003f05270 */
[----:B------:R-:W-:Y:S05]  /*26a0*/  @P0 BRA `(.L_x_68) ;  /* 0x0000000000500947 */ /* 0x000fea0003800000 */
[----:B------:R-:W-:Y:S02]  /*26b0*/  SHF.R.U32.HI R5, RZ, 0x10, R5 ;  /* 0x00000010ff057819 */ /* 0x000fe40000011605 */
[----:B------:R-:W-:-:S04]  /*26c0*/  SHF.R.U32.HI R2, RZ, 0x10, R0 ;  /* 0x00000010ff027819 */ /* 0x000fc80000011600 */
[----:B------:R-:W-:-:S04]  /*26d0*/  LOP3.LUT R5, R5, R2, RZ, 0xc0, !PT ;  /* 0x0000000205057212 */ /* 0x000fc800078ec0ff */
[----:B------:R-:W-:-:S13]  /*26e0*/  ISETP.NE.AND P0, PT, R5, R2, PT ;  /* 0x000000020500720c */ /* 0x000fda0003f05270 */
[----:B------:R-:W-:Y:S05]  /*26f0*/  @P0 BRA `(.L_x_69) ;  /* 0x0000000000300947 */ /* 0x000fea0003800000 */
[----:B------:R-:W-:Y:S01]  /*2700*/  R2UR UR4, R0 ;  /* 0x00000000000472ca */ /* 0x000fe200000e0000 */
[----:B------:R-:W-:Y:S01]  /*2710*/  VOTEU.ANY UR5, UPT, PT ;  /* 0x0000000000057886 */ /* 0x000fe200038e0100 */
[----:B------:R-:W2:Y:S01]  /*2720*/  S2R R0, SR_LANEID ;  /* 0x0000000000007919 */ /* 0x000ea20000000000 */
[----:B------:R-:W-:-:S10]  /*2730*/  UFLO.U32 UR5, UR5 ;  /* 0x00000005000572bd */ /* 0x000fd400080e0000 */
[----:B------:R-:W-:-:S06]  /*2740*/  ULOP3.LUT UR4, URZ, UR4, URZ, 0x33, !UPT ;  /* 0x00000004ff047292 */ /* 0x000fcc000f8e33ff */
[----:B------:R-:W-:-:S04]  /*2750*/  IMAD.U32 R2, RZ, RZ, UR4 ;  /* 0x00000004ff027e24 */ /* 0x000fc8000f8e00ff */
[----:B------:R-:W3:Y:S02]  /*2760*/  REDUX UR7, R2 ;  /* 0x00000000020773c4 */ /* 0x000ee40000000000 */
[----:B------:R4:W-:Y:S01]  /*2770*/  UTCATOMSWS.AND URZ, UR4 ;  /* 0x0000000400ff79e3 */ /* 0x0009e20008000000 */
[----:B--2---:R-:W-:Y:S01]  /*2780*/  ISETP.EQ.U32.AND P0, PT, R0, UR5, PT ;  /* 0x0000000500007c0c */ /* 0x004fe2000bf02070 */
[----:B---3--:R-:W-:-:S12]  /*2790*/  IMAD.U32 R0, RZ, RZ, UR7 ;  /* 0x00000007ff007e24 */ /* 0x008fd8000f8e00ff */
[----:B------:R4:W-:Y:S01]  /*27a0*/  @P0 ATOMS.AND RZ, [UR6], R0 ;  /* 0x00000000ffff098c */ /* 0x0009e2000a800006 */
[----:B------:R-:W-:Y:S05]  /*27b0*/  BRA `(.L_x_67) ;  /* 0x0000000000147947 */ /* 0x000fea0003800000 */
.L_x_69:
[----:B------:R-:W-:-:S07]  /*27c0*/  MOV R2, 0x27e0 ;  /* 0x000027e000027802 */ /* 0x000fce0000000f00 */
[----:B-1----:R-:W-:Y:S05]  /*27d0*/  CALL.REL.NOINC `($__internal_0_$__cuda_sm10x_tcgen05_guardrail_trap_col_being_dealloced_not_returned_by_alloc) ;  /* 0x0000000000447944 */ /* 0x002fea0003c00000 */
[----:B------:R-:W-:Y:S05]  /*27e0*/  BRA `(.L_x_67) ;  /* 0x0000000000087947 */ /* 0x000fea0003800000 */
.L_x_68:
[----:B------:R-:W-:-:S07]  /*27f0*/  MOV R2, 0x2810 ;  /* 0x0000281000027802 */ /* 0x000fce0000000f00 */
[----:B-1----:R-:W-:Y:S05]  /*2800*/  CALL.REL.NOINC `($__internal_2_$__cuda_sm10x_tcgen05_guardrail_trap_unallocated_columns_being_dealloced) ;  /* 0x0000000000507944 */ /* 0x002fea0003c00000 */
.L_x_67:
[----:B------:R-:W-:Y:S01]  /*2810*/  NOP ;  /* 0x0000000000007918 */ /* 0x000fe20000000000 */
[----:B----4-:R-:W-:Y:S05]  /*2820*/  EXIT ;  /* 0x000000000000794d */ /* 0x010fea0003800000 */
.L_x_56:
[----:B------:R-:W2:Y:S02]  /*2830*/  SYNCS.PHASECHK.TRANS64.TRYWAIT P0, [UR8+0x4000], RZ ;  /* 0x004000ffff0075a7 */ /* 0x000ea40008001108 */
[----:B--2---:R-:W-:Y:S05]  /*2840*/  @!P0 BRA `(.L_x_56) ;  /* 0xfffffffc00f88947 */ /* 0x004fea000383ffff */
[----:B------:R-:W-:Y:S05]  /*2850*/  BRA `(.L_x_70) ;  /* 0xfffffff000a07947 */ /* 0x000fea000383ffff */
.L_x_58:
[----:B------:R-:W2:Y:S02]  /*2860*/  SYNCS.PHASECHK.TRANS64.TRYWAIT P1, [UR8+0x4010], RZ ;  /* 0x004010ffff0075a7 */ /* 0x000ea40008021108 */
[----:B--2---:R-:W-:Y:S05]  /*2870*/  @!P1 BRA `(.L_x_58) ;  /* 0xfffffffc00f89947 */ /* 0x004fea000383ffff */
[----:B------:R-:W-:Y:S05]  /*2880*/  BRA `(.L_x_71) ;  /* 0xfffffff4001c7947 */ /* 0x000fea000383ffff */
.L_x_59:
[----:B------:R-:W3:Y:S02]  /*2890*/  SYNCS.PHASECHK.TRANS64.TRYWAIT P0, [UR28+0x4000], R2 ;  /* 0x00400002ff0075a7 */ /* 0x000ee4000800111c */
[----:B---3--:R-:W-:Y:S05]  /*28a0*/  @!P0 BRA `(.L_x_59) ;  /* 0xfffffffc00f88947 */ /* 0x008fea000383ffff */
[----:B------:R-:W-:Y:S05]  /*28b0*/  BRA `(.L_x_72) ;  /* 0xfffffff400987947 */ /* 0x000fea000383ffff */
.L_x_61:
[----:B------:R-:W3:Y:S02]  /*28c0*/  SYNCS.PHASECHK.TRANS64.TRYWAIT P0, [UR28+0x4010], R2 ;  /* 0x00401002ff0075a7 */ /* 0x000ee4000800111c */
[----:B---3--:R-:W-:Y:S05]  /*28d0*/  @!P0 BRA `(.L_x_61) ;  /* 0xfffffffc00f88947 */ /* 0x008fea000383ffff */
[----:B------:R-:W-:Y:S05]  /*28e0*/  BRA `(.L_x_73) ;  /* 0xfffffff800087947 */ /* 0x000fea000383ffff */
        .weak           $__internal_0_$__cuda_sm10x_tcgen05_guardrail_trap_col_being_dealloced_not_returned_by_alloc
        .type           $__internal_0_$__cuda_sm10x_tcgen05_guardrail_trap_col_being_dealloced_not_returned_by_alloc,@function
        .size           $__internal_0_$__cuda_sm10x_tcgen05_guardrail_trap_col_being_dealloced_not_returned_by_alloc,($__internal_1_$__cuda_sm10x_tcgen05_guardrail_trap_phase_invalid_during_alloc - $__internal_0_$__cuda_sm10x_tcgen05_guardrail_trap_col_being_dealloced_not_returned_by_alloc)
$__internal_0_$__cuda_sm10x_tcgen05_guardrail_trap_col_being_dealloced_not_returned_by_alloc:
[----:B------:R-:W-:Y:S05]  /*28f0*/  BPT.TRAP 0x1 ;  /* 0x000000040000795c */ /* 0x000fea0000300000 */
[----:B------:R-:W-:-:S04]  /*2900*/  IMAD.MOV.U32 R3, RZ, RZ, 0x0 ;  /* 0x00000000ff037424 */ /* 0x000fc800078e00ff */
[----:B------:R-:W-:Y:S05]  /*2910*/  RET.REL.NODEC R2 `(gluon_tcgen05) ;  /* 0xffffffd402b87950 */ /* 0x000fea0003c3ffff */
        .weak           $__internal_1_$__cuda_sm10x_tcgen05_guardrail_trap_phase_invalid_during_alloc
        .type           $__internal_1_$__cuda_sm10x_tcgen05_guardrail_trap_phase_invalid_during_alloc,@function
        .size           $__internal_1_$__cuda_sm10x_tcgen05_guardrail_trap_phase_invalid_during_alloc,($__internal_2_$__cuda_sm10x_tcgen05_guardrail_trap_unallocated_columns_being_dealloced - $__internal_1_$__cuda_sm10x_tcgen05_guardrail_trap_phase_invalid_during_alloc)
$__internal_1_$__cuda_sm10x_tcgen05_guardrail_trap_phase_invalid_during_alloc:
[----:B------:R-:W-:Y:S05]  /*2920*/  BPT.TRAP 0x1 ;  /* 0x000000040000795c */ /* 0x000fea0000300000 */
[----:B------:R-:W-:-:S04]  /*2930*/  IMAD.MOV.U32 R3, RZ, RZ, 0x0 ;  /* 0x00000000ff037424 */ /* 0x000fc800078e00ff */
[----:B------:R-:W-:Y:S05]  /*2940*/  RET.REL.NODEC R2 `(gluon_tcgen05) ;  /* 0xffffffd402ac7950 */ /* 0x000fea0003c3ffff */
        .weak           $__internal_2_$__cuda_sm10x_tcgen05_guardrail_trap_unallocated_columns_being_dealloced
        .type           $__internal_2_$__cuda_sm10x_tcgen05_guardrail_trap_unallocated_columns_being_dealloced,@function
        .size           $__internal_2_$__cuda_sm10x_tcgen05_guardrail_trap_unallocated_columns_being_dealloced,(.L_x_77 - $__internal_2_$__cuda_sm10x_tcgen05_guardrail_trap_unallocated_columns_being_dealloced)
$__internal_2_$__cuda_sm10x_tcgen05_guardrail_trap_unallocated_columns_being_dealloced:
[----:B------:R-:W-:Y:S05]  /*2950*/  BPT.TRAP 0x1 ;  /* 0x000000040000795c */ /* 0x000fea0000300000 */
[----:B------:R-:W-:-:S04]  /*2960*/  IMAD.MOV.U32 R3, RZ, RZ, 0x0 ;  /* 0x00000000ff037424 */ /* 0x000fc800078e00ff */
[----:B------:R-:W-:Y:S05]  /*2970*/  RET.REL.NODEC R2 `(gluon_tcgen05) ;  /* 0xffffffd402a07950 */ /* 0x000fea0003c3ffff */
.L_x_74:
[----:B------:R-:W-:-:S00]  /*2980*/  BRA `(.L_x_74) ;  /* 0xfffffffc00fc7947 */ /* 0x000fc0000383ffff */
[----:B------:R-:W-:-:S00]  /*2990*/  NOP ;  /* 0x0000000000007918 */ /* 0x000fc00000000000 */
        /* <DEDUP_REMOVED lines=14> */
.L_x_77:


//--------------------- .nv.shared.gluon_tcgen05  --------------------------
	.section	.nv.shared.gluon_tcgen05,"aw",@nobits
	.sectionflags	@""
	.align	16
	.zero		1024


//--------------------- .nv.shared.reserved.0     --------------------------
	.section	.nv.shared.reserved.0,"aw",@nobits
	.align	8
	.weak		__nv_reservedSMEM_offset_0_alias
	.size		__nv_reservedSMEM_offset_0_alias, 0, 64
	.other		__nv_reservedSMEM_offset_0_alias,@"STO_CUDA_RESERVED_SHARED STV_DEFAULT"
__nv_reservedSMEM_offset_0_alias:
	.zero		0
.nv.shared.reserved.0:
	.zero		64
	.weak		__nv_reservedSMEM_allocation_phase
	.type		__nv_reservedSMEM_allocation_phase,@object
	.size		__nv_reservedSMEM_allocation_phase,(.L_0 - __nv_reservedSMEM_allocation_phase)
__nv_reservedSMEM_allocation_phase:
	.zero		1
.L_0:
	.zero		7
	.weak		__nv_reservedSMEM_devtool_atexit_pc
	.type		__nv_reservedSMEM_devtool_atexit_pc,@object
	.size		__nv_reservedSMEM_devtool_atexit_pc,(__nv_reservedSMEM_allocation_mask - __nv_reservedSMEM_devtool_atexit_pc)
__nv_reservedSMEM_devtool_atexit_pc:
	.zero		8
	.weak		__nv_reservedSMEM_allocation_mask
	.type		__nv_reservedSMEM_allocation_mask,@object
	.size		__nv_reservedSMEM_allocation_mask,(.L_2 - __nv_reservedSMEM_allocation_mask)
__nv_reservedSMEM_allocation_mask:
	.zero		4
.L_2:


//--------------------- .nv.constant0.gluon_tcgen05 --------------------------
	.section	.nv.constant0.gluon_tcgen05,"a",@progbits
	.sectionflags	@""
	.align	4
.nv.constant0.gluon_tcgen05:
	.zero		976


//--------------------- SYMBOLS --------------------------

	.type		.nv.reservedSmem.offset0,@object
	.size		.nv.reservedSmem.offset0,0x4
	.type		.nv.reservedSmem.cap,@object
	.size		.nv.reservedSmem.cap,0x4
